//
// Generated by NVIDIA NVVM Compiler
//
// Compiler Build ID: CL-36424714
// Cuda compilation tools, release 13.0, V13.0.88
// Based on NVVM 20.0.0
//

.version 9.0
.target sm_100
.address_size 64

	// .globl	_Z24encode_rows_cubic_kernelPiiii
.const .align 4 .b8 d_G[600];

.visible .entry _Z24encode_rows_cubic_kernelPiiii(
	.param .u64 .ptr .align 1 _Z24encode_rows_cubic_kernelPiiii_param_0,
	.param .u32 _Z24encode_rows_cubic_kernelPiiii_param_1,
	.param .u32 _Z24encode_rows_cubic_kernelPiiii_param_2,
	.param .u32 _Z24encode_rows_cubic_kernelPiiii_param_3
)
{
	.local .align 8 .b8 	__local_depot0[40];
	.reg .b64 	%SP;
	.reg .b64 	%SPL;
	.reg .pred 	%p<25>;
	.reg .b32 	%r<223>;
	.reg .b64 	%rd<104>;

	mov.u64 	%SPL, __local_depot0;
	ld.param.u64 	%rd10, [_Z24encode_rows_cubic_kernelPiiii_param_0];
	ld.param.u32 	%r53, [_Z24encode_rows_cubic_kernelPiiii_param_1];
	ld.param.u32 	%r54, [_Z24encode_rows_cubic_kernelPiiii_param_2];
	ld.param.u32 	%r55, [_Z24encode_rows_cubic_kernelPiiii_param_3];
	cvta.to.global.u64 	%rd1, %rd10;
	add.u64 	%rd2, %SPL, 0;
	mov.u32 	%r1, %ctaid.z;
	mov.u32 	%r2, %ctaid.y;
	mov.u32 	%r56, %ctaid.x;
	mov.u32 	%r57, %ntid.x;
	mov.u32 	%r58, %tid.x;
	mad.lo.s32 	%r3, %r56, %r57, %r58;
	setp.ge.s32 	%p1, %r1, %r55;
	setp.ge.s32 	%p2, %r2, %r54;
	or.pred  	%p3, %p2, %p1;
	setp.ge.s32 	%p4, %r3, %r54;
	or.pred  	%p5, %p4, %p3;
	@%p5 bra 	$L__BB0_29;
	mul.lo.s32 	%r60, %r53, %r1;
	mul.lo.s32 	%r61, %r60, %r53;
	mul.lo.s32 	%r4, %r53, %r2;
	mad.lo.s32 	%r5, %r61, %r53, %r3;
	add.s32 	%r62, %r54, -1;
	and.b32  	%r6, %r54, 15;
	setp.lt.u32 	%p6, %r62, 15;
	mov.b32 	%r203, 0;
	@%p6 bra 	$L__BB0_4;
	and.b32  	%r203, %r54, -16;
	mov.b32 	%r222, 0;
	mul.wide.s32 	%rd16, %r53, 4;
$L__BB0_3:
	.pragma "nounroll";
	add.s32 	%r64, %r222, %r4;
	mad.lo.s32 	%r65, %r64, %r53, %r5;
	mul.wide.s32 	%rd12, %r65, 4;
	add.s64 	%rd13, %rd1, %rd12;
	ld.global.u32 	%r66, [%rd13];
	mul.wide.u32 	%rd14, %r222, 4;
	add.s64 	%rd15, %rd2, %rd14;
	add.s64 	%rd17, %rd13, %rd16;
	ld.global.u32 	%r67, [%rd17];
	st.local.v2.u32 	[%rd15], {%r66, %r67};
	add.s64 	%rd18, %rd17, %rd16;
	ld.global.u32 	%r68, [%rd18];
	add.s64 	%rd19, %rd18, %rd16;
	ld.global.u32 	%r69, [%rd19];
	st.local.v2.u32 	[%rd15+8], {%r68, %r69};
	add.s64 	%rd20, %rd19, %rd16;
	ld.global.u32 	%r70, [%rd20];
	add.s64 	%rd21, %rd20, %rd16;
	ld.global.u32 	%r71, [%rd21];
	st.local.v2.u32 	[%rd15+16], {%r70, %r71};
	add.s64 	%rd22, %rd21, %rd16;
	ld.global.u32 	%r72, [%rd22];
	add.s64 	%rd23, %rd22, %rd16;
	ld.global.u32 	%r73, [%rd23];
	st.local.v2.u32 	[%rd15+24], {%r72, %r73};
	add.s64 	%rd24, %rd23, %rd16;
	ld.global.u32 	%r74, [%rd24];
	add.s64 	%rd25, %rd24, %rd16;
	ld.global.u32 	%r75, [%rd25];
	st.local.v2.u32 	[%rd15+32], {%r74, %r75};
	add.s64 	%rd26, %rd25, %rd16;
	ld.global.u32 	%r76, [%rd26];
	add.s64 	%rd27, %rd26, %rd16;
	ld.global.u32 	%r77, [%rd27];
	st.local.v2.u32 	[%rd15+40], {%r76, %r77};
	add.s64 	%rd28, %rd27, %rd16;
	ld.global.u32 	%r78, [%rd28];
	add.s64 	%rd29, %rd28, %rd16;
	ld.global.u32 	%r79, [%rd29];
	st.local.v2.u32 	[%rd15+48], {%r78, %r79};
	add.s64 	%rd30, %rd29, %rd16;
	ld.global.u32 	%r80, [%rd30];
	add.s64 	%rd31, %rd30, %rd16;
	ld.global.u32 	%r81, [%rd31];
	st.local.v2.u32 	[%rd15+56], {%r80, %r81};
	add.s32 	%r222, %r222, 16;
	setp.eq.s32 	%p7, %r222, %r203;
	@%p7 bra 	$L__BB0_4;
	bra.uni 	$L__BB0_3;
$L__BB0_4:
	setp.eq.s32 	%p8, %r6, 0;
	@%p8 bra 	$L__BB0_13;
	and.b32  	%r9, %r54, 7;
	setp.lt.u32 	%p9, %r6, 8;
	@%p9 bra 	$L__BB0_7;
	add.s32 	%r82, %r203, %r4;
	mad.lo.s32 	%r83, %r82, %r53, %r5;
	mul.wide.s32 	%rd32, %r83, 4;
	add.s64 	%rd33, %rd1, %rd32;
	ld.global.u32 	%r84, [%rd33];
	mul.wide.u32 	%rd34, %r203, 4;
	add.s64 	%rd35, %rd2, %rd34;
	st.local.u32 	[%rd35], %r84;
	mul.wide.s32 	%rd36, %r53, 4;
	add.s64 	%rd37, %rd33, %rd36;
	ld.global.u32 	%r85, [%rd37];
	st.local.u32 	[%rd35+4], %r85;
	add.s64 	%rd38, %rd37, %rd36;
	ld.global.u32 	%r86, [%rd38];
	st.local.u32 	[%rd35+8], %r86;
	add.s64 	%rd39, %rd38, %rd36;
	ld.global.u32 	%r87, [%rd39];
	st.local.u32 	[%rd35+12], %r87;
	add.s64 	%rd40, %rd39, %rd36;
	ld.global.u32 	%r88, [%rd40];
	st.local.u32 	[%rd35+16], %r88;
	add.s64 	%rd41, %rd40, %rd36;
	ld.global.u32 	%r89, [%rd41];
	st.local.u32 	[%rd35+20], %r89;
	add.s64 	%rd42, %rd41, %rd36;
	ld.global.u32 	%r90, [%rd42];
	st.local.u32 	[%rd35+24], %r90;
	add.s64 	%rd43, %rd42, %rd36;
	ld.global.u32 	%r91, [%rd43];
	st.local.u32 	[%rd35+28], %r91;
	add.s32 	%r203, %r203, 8;
$L__BB0_7:
	setp.eq.s32 	%p10, %r9, 0;
	@%p10 bra 	$L__BB0_13;
	and.b32  	%r12, %r54, 3;
	setp.lt.u32 	%p11, %r9, 4;
	@%p11 bra 	$L__BB0_10;
	add.s32 	%r92, %r203, %r4;
	mad.lo.s32 	%r93, %r92, %r53, %r5;
	mul.wide.s32 	%rd44, %r93, 4;
	add.s64 	%rd45, %rd1, %rd44;
	ld.global.u32 	%r94, [%rd45];
	mul.wide.u32 	%rd46, %r203, 4;
	add.s64 	%rd47, %rd2, %rd46;
	st.local.u32 	[%rd47], %r94;
	mul.wide.s32 	%rd48, %r53, 4;
	add.s64 	%rd49, %rd45, %rd48;
	ld.global.u32 	%r95, [%rd49];
	st.local.u32 	[%rd47+4], %r95;
	add.s64 	%rd50, %rd49, %rd48;
	ld.global.u32 	%r96, [%rd50];
	st.local.u32 	[%rd47+8], %r96;
	add.s64 	%rd51, %rd50, %rd48;
	ld.global.u32 	%r97, [%rd51];
	st.local.u32 	[%rd47+12], %r97;
	add.s32 	%r203, %r203, 4;
$L__BB0_10:
	setp.eq.s32 	%p12, %r12, 0;
	@%p12 bra 	$L__BB0_13;
	mov.b32 	%r207, 0;
$L__BB0_12:
	.pragma "nounroll";
	add.s32 	%r99, %r203, %r4;
	mad.lo.s32 	%r100, %r99, %r53, %r5;
	mul.wide.s32 	%rd52, %r100, 4;
	add.s64 	%rd53, %rd1, %rd52;
	ld.global.u32 	%r101, [%rd53];
	mul.wide.u32 	%rd54, %r203, 4;
	add.s64 	%rd55, %rd2, %rd54;
	st.local.u32 	[%rd55], %r101;
	add.s32 	%r203, %r203, 1;
	add.s32 	%r207, %r207, 1;
	setp.ne.s32 	%p13, %r207, %r12;
	@%p13 bra 	$L__BB0_12;
$L__BB0_13:
	setp.ge.s32 	%p14, %r54, %r53;
	@%p14 bra 	$L__BB0_29;
	add.s32 	%r19, %r6, -1;
	and.b32  	%r20, %r54, 7;
	add.s32 	%r21, %r20, -1;
	and.b32  	%r22, %r54, 2147483632;
	and.b32  	%r23, %r54, 3;
	neg.s32 	%r24, %r22;
	shl.b32 	%r25, %r53, 4;
	add.s64 	%rd3, %rd2, 32;
	mov.u64 	%rd99, d_G;
	mul.wide.s32 	%rd8, %r53, 4;
	mov.u32 	%r208, %r54;
$L__BB0_15:
	setp.lt.u32 	%p15, %r54, 16;
	mov.b32 	%r216, 0;
	mov.u32 	%r221, %r216;
	@%p15 bra 	$L__BB0_18;
	mov.b32 	%r221, 0;
	mov.u64 	%rd103, %rd3;
	mov.u32 	%r209, %r208;
	mov.u32 	%r210, %r24;
$L__BB0_17:
	.pragma "nounroll";
	ld.local.v2.u32 	{%r105, %r106}, [%rd103+-32];
	mul.wide.s32 	%rd56, %r209, 4;
	mov.u64 	%rd57, d_G;
	add.s64 	%rd58, %rd57, %rd56;
	ld.const.u32 	%r107, [%rd58];
	mad.lo.s32 	%r108, %r107, %r105, %r221;
	mul.wide.s32 	%rd59, %r53, 4;
	add.s64 	%rd60, %rd58, %rd59;
	ld.const.u32 	%r109, [%rd60];
	mad.lo.s32 	%r110, %r109, %r106, %r108;
	ld.local.v2.u32 	{%r111, %r112}, [%rd103+-24];
	add.s64 	%rd61, %rd60, %rd59;
	ld.const.u32 	%r113, [%rd61];
	mad.lo.s32 	%r114, %r113, %r111, %r110;
	add.s64 	%rd62, %rd61, %rd59;
	ld.const.u32 	%r115, [%rd62];
	mad.lo.s32 	%r116, %r115, %r112, %r114;
	ld.local.v2.u32 	{%r117, %r118}, [%rd103+-16];
	add.s64 	%rd63, %rd62, %rd59;
	ld.const.u32 	%r119, [%rd63];
	mad.lo.s32 	%r120, %r119, %r117, %r116;
	add.s64 	%rd64, %rd63, %rd59;
	ld.const.u32 	%r121, [%rd64];
	mad.lo.s32 	%r122, %r121, %r118, %r120;
	ld.local.v2.u32 	{%r123, %r124}, [%rd103+-8];
	add.s64 	%rd65, %rd64, %rd59;
	ld.const.u32 	%r125, [%rd65];
	mad.lo.s32 	%r126, %r125, %r123, %r122;
	add.s64 	%rd66, %rd65, %rd59;
	ld.const.u32 	%r127, [%rd66];
	mad.lo.s32 	%r128, %r127, %r124, %r126;
	ld.local.v2.u32 	{%r129, %r130}, [%rd103];
	add.s64 	%rd67, %rd66, %rd59;
	ld.const.u32 	%r131, [%rd67];
	mad.lo.s32 	%r132, %r131, %r129, %r128;
	add.s64 	%rd68, %rd67, %rd59;
	ld.const.u32 	%r133, [%rd68];
	mad.lo.s32 	%r134, %r133, %r130, %r132;
	ld.local.v2.u32 	{%r135, %r136}, [%rd103+8];
	add.s64 	%rd69, %rd68, %rd59;
	ld.const.u32 	%r137, [%rd69];
	mad.lo.s32 	%r138, %r137, %r135, %r134;
	add.s64 	%rd70, %rd69, %rd59;
	ld.const.u32 	%r139, [%rd70];
	mad.lo.s32 	%r140, %r139, %r136, %r138;
	ld.local.v2.u32 	{%r141, %r142}, [%rd103+16];
	add.s64 	%rd71, %rd70, %rd59;
	ld.const.u32 	%r143, [%rd71];
	mad.lo.s32 	%r144, %r143, %r141, %r140;
	add.s64 	%rd72, %rd71, %rd59;
	ld.const.u32 	%r145, [%rd72];
	mad.lo.s32 	%r146, %r145, %r142, %r144;
	ld.local.v2.u32 	{%r147, %r148}, [%rd103+24];
	add.s64 	%rd73, %rd72, %rd59;
	ld.const.u32 	%r149, [%rd73];
	mad.lo.s32 	%r150, %r149, %r147, %r146;
	add.s64 	%rd74, %rd73, %rd59;
	ld.const.u32 	%r151, [%rd74];
	mad.lo.s32 	%r221, %r151, %r148, %r150;
	add.s32 	%r210, %r210, 16;
	add.s32 	%r209, %r209, %r25;
	add.s64 	%rd103, %rd103, 64;
	setp.ne.s32 	%p16, %r210, 0;
	mov.u32 	%r216, %r22;
	@%p16 bra 	$L__BB0_17;
$L__BB0_18:
	setp.eq.s32 	%p17, %r6, 0;
	@%p17 bra 	$L__BB0_28;
	setp.lt.u32 	%p18, %r19, 7;
	@%p18 bra 	$L__BB0_21;
	mul.wide.u32 	%rd75, %r216, 4;
	add.s64 	%rd76, %rd2, %rd75;
	ld.local.u32 	%r153, [%rd76];
	mad.lo.s32 	%r154, %r216, %r53, %r208;
	mul.wide.s32 	%rd77, %r154, 4;
	mov.u64 	%rd78, d_G;
	add.s64 	%rd79, %rd78, %rd77;
	ld.const.u32 	%r155, [%rd79];
	mad.lo.s32 	%r156, %r155, %r153, %r221;
	ld.local.u32 	%r157, [%rd76+4];
	mul.wide.s32 	%rd80, %r53, 4;
	add.s64 	%rd81, %rd79, %rd80;
	ld.const.u32 	%r158, [%rd81];
	mad.lo.s32 	%r159, %r158, %r157, %r156;
	ld.local.u32 	%r160, [%rd76+8];
	add.s64 	%rd82, %rd81, %rd80;
	ld.const.u32 	%r161, [%rd82];
	mad.lo.s32 	%r162, %r161, %r160, %r159;
	ld.local.u32 	%r163, [%rd76+12];
	add.s64 	%rd83, %rd82, %rd80;
	ld.const.u32 	%r164, [%rd83];
	mad.lo.s32 	%r165, %r164, %r163, %r162;
	ld.local.u32 	%r166, [%rd76+16];
	add.s64 	%rd84, %rd83, %rd80;
	ld.const.u32 	%r167, [%rd84];
	mad.lo.s32 	%r168, %r167, %r166, %r165;
	ld.local.u32 	%r169, [%rd76+20];
	add.s64 	%rd85, %rd84, %rd80;
	ld.const.u32 	%r170, [%rd85];
	mad.lo.s32 	%r171, %r170, %r169, %r168;
	ld.local.u32 	%r172, [%rd76+24];
	add.s64 	%rd86, %rd85, %rd80;
	ld.const.u32 	%r173, [%rd86];
	mad.lo.s32 	%r174, %r173, %r172, %r171;
	ld.local.u32 	%r175, [%rd76+28];
	add.s64 	%rd87, %rd86, %rd80;
	ld.const.u32 	%r176, [%rd87];
	mad.lo.s32 	%r221, %r176, %r175, %r174;
	add.s32 	%r216, %r216, 8;
$L__BB0_21:
	setp.eq.s32 	%p19, %r20, 0;
	@%p19 bra 	$L__BB0_28;
	setp.lt.u32 	%p20, %r21, 3;
	@%p20 bra 	$L__BB0_24;
	mul.wide.u32 	%rd88, %r216, 4;
	add.s64 	%rd89, %rd2, %rd88;
	ld.local.u32 	%r178, [%rd89];
	mad.lo.s32 	%r179, %r216, %r53, %r208;
	mul.wide.s32 	%rd90, %r179, 4;
	mov.u64 	%rd91, d_G;
	add.s64 	%rd92, %rd91, %rd90;
	ld.const.u32 	%r180, [%rd92];
	mad.lo.s32 	%r181, %r180, %r178, %r221;
	ld.local.u32 	%r182, [%rd89+4];
	mul.wide.s32 	%rd93, %r53, 4;
	add.s64 	%rd94, %rd92, %rd93;
	ld.const.u32 	%r183, [%rd94];
	mad.lo.s32 	%r184, %r183, %r182, %r181;
	ld.local.u32 	%r185, [%rd89+8];
	add.s64 	%rd95, %rd94, %rd93;
	ld.const.u32 	%r186, [%rd95];
	mad.lo.s32 	%r187, %r186, %r185, %r184;
	ld.local.u32 	%r188, [%rd89+12];
	add.s64 	%rd96, %rd95, %rd93;
	ld.const.u32 	%r189, [%rd96];
	mad.lo.s32 	%r221, %r189, %r188, %r187;
	add.s32 	%r216, %r216, 4;
$L__BB0_24:
	setp.eq.s32 	%p21, %r23, 0;
	@%p21 bra 	$L__BB0_28;
	setp.eq.s32 	%p22, %r23, 1;
	mul.wide.u32 	%rd97, %r216, 4;
	add.s64 	%rd6, %rd2, %rd97;
	ld.local.u32 	%r190, [%rd6];
	mad.lo.s32 	%r191, %r216, %r53, %r208;
	mul.wide.s32 	%rd98, %r191, 4;
	add.s64 	%rd7, %rd99, %rd98;
	ld.const.u32 	%r192, [%rd7];
	mad.lo.s32 	%r221, %r192, %r190, %r221;
	@%p22 bra 	$L__BB0_28;
	setp.eq.s32 	%p23, %r23, 2;
	ld.local.u32 	%r193, [%rd6+4];
	add.s64 	%rd9, %rd7, %rd8;
	ld.const.u32 	%r194, [%rd9];
	mad.lo.s32 	%r221, %r194, %r193, %r221;
	@%p23 bra 	$L__BB0_28;
	ld.local.u32 	%r195, [%rd6+8];
	add.s64 	%rd100, %rd9, %rd8;
	ld.const.u32 	%r196, [%rd100];
	mad.lo.s32 	%r221, %r196, %r195, %r221;
$L__BB0_28:
	shr.u32 	%r197, %r221, 31;
	add.s32 	%r198, %r221, %r197;
	and.b32  	%r199, %r198, -2;
	sub.s32 	%r200, %r221, %r199;
	add.s32 	%r201, %r208, %r4;
	mad.lo.s32 	%r202, %r201, %r53, %r5;
	mul.wide.s32 	%rd101, %r202, 4;
	add.s64 	%rd102, %rd1, %rd101;
	st.global.u32 	[%rd102], %r200;
	add.s32 	%r208, %r208, 1;
	setp.eq.s32 	%p24, %r208, %r53;
	@%p24 bra 	$L__BB0_29;
	bra.uni 	$L__BB0_15;
$L__BB0_29:
	ret;

}
	// .globl	_Z27encode_columns_cubic_kernelPiiii
.visible .entry _Z27encode_columns_cubic_kernelPiiii(
	.param .u64 .ptr .align 1 _Z27encode_columns_cubic_kernelPiiii_param_0,
	.param .u32 _Z27encode_columns_cubic_kernelPiiii_param_1,
	.param .u32 _Z27encode_columns_cubic_kernelPiiii_param_2,
	.param .u32 _Z27encode_columns_cubic_kernelPiiii_param_3
)
{
	.local .align 8 .b8 	__local_depot1[40];
	.reg .b64 	%SP;
	.reg .b64 	%SPL;
	.reg .pred 	%p<25>;
	.reg .b32 	%r<219>;
	.reg .b64 	%rd<76>;

	mov.u64 	%SPL, __local_depot1;
	ld.param.u64 	%rd10, [_Z27encode_columns_cubic_kernelPiiii_param_0];
	ld.param.u32 	%r52, [_Z27encode_columns_cubic_kernelPiiii_param_1];
	ld.param.u32 	%r53, [_Z27encode_columns_cubic_kernelPiiii_param_2];
	ld.param.u32 	%r54, [_Z27encode_columns_cubic_kernelPiiii_param_3];
	cvta.to.global.u64 	%rd1, %rd10;
	add.u64 	%rd2, %SPL, 0;
	mov.u32 	%r1, %ctaid.z;
	mov.u32 	%r2, %ctaid.y;
	mov.u32 	%r55, %ctaid.x;
	mov.u32 	%r56, %ntid.x;
	mov.u32 	%r57, %tid.x;
	mad.lo.s32 	%r3, %r55, %r56, %r57;
	setp.ge.s32 	%p1, %r1, %r54;
	setp.ge.s32 	%p2, %r2, %r53;
	or.pred  	%p3, %p2, %p1;
	setp.ge.s32 	%p4, %r3, %r52;
	or.pred  	%p5, %p4, %p3;
	@%p5 bra 	$L__BB1_29;
	mul.lo.s32 	%r59, %r52, %r1;
	mul.lo.s32 	%r60, %r59, %r52;
	mul.lo.s32 	%r61, %r60, %r52;
	mad.lo.s32 	%r62, %r52, %r2, %r3;
	mad.lo.s32 	%r4, %r62, %r52, %r61;
	add.s32 	%r63, %r53, -1;
	and.b32  	%r5, %r53, 15;
	setp.lt.u32 	%p6, %r63, 15;
	mov.b32 	%r199, 0;
	@%p6 bra 	$L__BB1_4;
	and.b32  	%r199, %r53, -16;
	mov.b32 	%r218, 0;
$L__BB1_3:
	.pragma "nounroll";
	add.s32 	%r65, %r4, %r218;
	mul.wide.s32 	%rd12, %r65, 4;
	add.s64 	%rd13, %rd1, %rd12;
	ld.global.u32 	%r66, [%rd13];
	mul.wide.u32 	%rd14, %r218, 4;
	add.s64 	%rd15, %rd2, %rd14;
	ld.global.u32 	%r67, [%rd13+4];
	st.local.v2.u32 	[%rd15], {%r66, %r67};
	ld.global.u32 	%r68, [%rd13+8];
	ld.global.u32 	%r69, [%rd13+12];
	st.local.v2.u32 	[%rd15+8], {%r68, %r69};
	ld.global.u32 	%r70, [%rd13+16];
	ld.global.u32 	%r71, [%rd13+20];
	st.local.v2.u32 	[%rd15+16], {%r70, %r71};
	ld.global.u32 	%r72, [%rd13+24];
	ld.global.u32 	%r73, [%rd13+28];
	st.local.v2.u32 	[%rd15+24], {%r72, %r73};
	ld.global.u32 	%r74, [%rd13+32];
	ld.global.u32 	%r75, [%rd13+36];
	st.local.v2.u32 	[%rd15+32], {%r74, %r75};
	ld.global.u32 	%r76, [%rd13+40];
	ld.global.u32 	%r77, [%rd13+44];
	st.local.v2.u32 	[%rd15+40], {%r76, %r77};
	ld.global.u32 	%r78, [%rd13+48];
	ld.global.u32 	%r79, [%rd13+52];
	st.local.v2.u32 	[%rd15+48], {%r78, %r79};
	ld.global.u32 	%r80, [%rd13+56];
	ld.global.u32 	%r81, [%rd13+60];
	st.local.v2.u32 	[%rd15+56], {%r80, %r81};
	add.s32 	%r218, %r218, 16;
	setp.eq.s32 	%p7, %r218, %r199;
	@%p7 bra 	$L__BB1_4;
	bra.uni 	$L__BB1_3;
$L__BB1_4:
	setp.eq.s32 	%p8, %r5, 0;
	@%p8 bra 	$L__BB1_13;
	and.b32  	%r8, %r53, 7;
	setp.lt.u32 	%p9, %r5, 8;
	@%p9 bra 	$L__BB1_7;
	add.s32 	%r82, %r4, %r199;
	mul.wide.s32 	%rd16, %r82, 4;
	add.s64 	%rd17, %rd1, %rd16;
	ld.global.u32 	%r83, [%rd17];
	mul.wide.u32 	%rd18, %r199, 4;
	add.s64 	%rd19, %rd2, %rd18;
	st.local.u32 	[%rd19], %r83;
	ld.global.u32 	%r84, [%rd17+4];
	st.local.u32 	[%rd19+4], %r84;
	ld.global.u32 	%r85, [%rd17+8];
	st.local.u32 	[%rd19+8], %r85;
	ld.global.u32 	%r86, [%rd17+12];
	st.local.u32 	[%rd19+12], %r86;
	ld.global.u32 	%r87, [%rd17+16];
	st.local.u32 	[%rd19+16], %r87;
	ld.global.u32 	%r88, [%rd17+20];
	st.local.u32 	[%rd19+20], %r88;
	ld.global.u32 	%r89, [%rd17+24];
	st.local.u32 	[%rd19+24], %r89;
	ld.global.u32 	%r90, [%rd17+28];
	st.local.u32 	[%rd19+28], %r90;
	add.s32 	%r199, %r199, 8;
$L__BB1_7:
	setp.eq.s32 	%p10, %r8, 0;
	@%p10 bra 	$L__BB1_13;
	and.b32  	%r11, %r53, 3;
	setp.lt.u32 	%p11, %r8, 4;
	@%p11 bra 	$L__BB1_10;
	add.s32 	%r91, %r4, %r199;
	mul.wide.s32 	%rd20, %r91, 4;
	add.s64 	%rd21, %rd1, %rd20;
	ld.global.u32 	%r92, [%rd21];
	mul.wide.u32 	%rd22, %r199, 4;
	add.s64 	%rd23, %rd2, %rd22;
	st.local.u32 	[%rd23], %r92;
	ld.global.u32 	%r93, [%rd21+4];
	st.local.u32 	[%rd23+4], %r93;
	ld.global.u32 	%r94, [%rd21+8];
	st.local.u32 	[%rd23+8], %r94;
	ld.global.u32 	%r95, [%rd21+12];
	st.local.u32 	[%rd23+12], %r95;
	add.s32 	%r199, %r199, 4;
$L__BB1_10:
	setp.eq.s32 	%p12, %r11, 0;
	@%p12 bra 	$L__BB1_13;
	mov.b32 	%r203, 0;
$L__BB1_12:
	.pragma "nounroll";
	add.s32 	%r97, %r4, %r199;
	mul.wide.s32 	%rd24, %r97, 4;
	add.s64 	%rd25, %rd1, %rd24;
	ld.global.u32 	%r98, [%rd25];
	mul.wide.u32 	%rd26, %r199, 4;
	add.s64 	%rd27, %rd2, %rd26;
	st.local.u32 	[%rd27], %r98;
	add.s32 	%r199, %r199, 1;
	add.s32 	%r203, %r203, 1;
	setp.ne.s32 	%p13, %r203, %r11;
	@%p13 bra 	$L__BB1_12;
$L__BB1_13:
	setp.ge.s32 	%p14, %r53, %r52;
	@%p14 bra 	$L__BB1_29;
	add.s32 	%r18, %r5, -1;
	and.b32  	%r19, %r53, 7;
	add.s32 	%r20, %r19, -1;
	and.b32  	%r21, %r53, 2147483632;
	and.b32  	%r22, %r53, 3;
	neg.s32 	%r23, %r21;
	shl.b32 	%r24, %r52, 4;
	add.s64 	%rd3, %rd2, 32;
	mov.u64 	%rd71, d_G;
	mul.wide.s32 	%rd8, %r52, 4;
	mov.u32 	%r204, %r53;
$L__BB1_15:
	setp.lt.u32 	%p15, %r53, 16;
	mov.b32 	%r212, 0;
	mov.u32 	%r217, %r212;
	@%p15 bra 	$L__BB1_18;
	mov.b32 	%r217, 0;
	mov.u64 	%rd75, %rd3;
	mov.u32 	%r205, %r204;
	mov.u32 	%r206, %r23;
$L__BB1_17:
	.pragma "nounroll";
	ld.local.v2.u32 	{%r102, %r103}, [%rd75+-32];
	mul.wide.s32 	%rd28, %r205, 4;
	mov.u64 	%rd29, d_G;
	add.s64 	%rd30, %rd29, %rd28;
	ld.const.u32 	%r104, [%rd30];
	mad.lo.s32 	%r105, %r104, %r102, %r217;
	mul.wide.s32 	%rd31, %r52, 4;
	add.s64 	%rd32, %rd30, %rd31;
	ld.const.u32 	%r106, [%rd32];
	mad.lo.s32 	%r107, %r106, %r103, %r105;
	ld.local.v2.u32 	{%r108, %r109}, [%rd75+-24];
	add.s64 	%rd33, %rd32, %rd31;
	ld.const.u32 	%r110, [%rd33];
	mad.lo.s32 	%r111, %r110, %r108, %r107;
	add.s64 	%rd34, %rd33, %rd31;
	ld.const.u32 	%r112, [%rd34];
	mad.lo.s32 	%r113, %r112, %r109, %r111;
	ld.local.v2.u32 	{%r114, %r115}, [%rd75+-16];
	add.s64 	%rd35, %rd34, %rd31;
	ld.const.u32 	%r116, [%rd35];
	mad.lo.s32 	%r117, %r116, %r114, %r113;
	add.s64 	%rd36, %rd35, %rd31;
	ld.const.u32 	%r118, [%rd36];
	mad.lo.s32 	%r119, %r118, %r115, %r117;
	ld.local.v2.u32 	{%r120, %r121}, [%rd75+-8];
	add.s64 	%rd37, %rd36, %rd31;
	ld.const.u32 	%r122, [%rd37];
	mad.lo.s32 	%r123, %r122, %r120, %r119;
	add.s64 	%rd38, %rd37, %rd31;
	ld.const.u32 	%r124, [%rd38];
	mad.lo.s32 	%r125, %r124, %r121, %r123;
	ld.local.v2.u32 	{%r126, %r127}, [%rd75];
	add.s64 	%rd39, %rd38, %rd31;
	ld.const.u32 	%r128, [%rd39];
	mad.lo.s32 	%r129, %r128, %r126, %r125;
	add.s64 	%rd40, %rd39, %rd31;
	ld.const.u32 	%r130, [%rd40];
	mad.lo.s32 	%r131, %r130, %r127, %r129;
	ld.local.v2.u32 	{%r132, %r133}, [%rd75+8];
	add.s64 	%rd41, %rd40, %rd31;
	ld.const.u32 	%r134, [%rd41];
	mad.lo.s32 	%r135, %r134, %r132, %r131;
	add.s64 	%rd42, %rd41, %rd31;
	ld.const.u32 	%r136, [%rd42];
	mad.lo.s32 	%r137, %r136, %r133, %r135;
	ld.local.v2.u32 	{%r138, %r139}, [%rd75+16];
	add.s64 	%rd43, %rd42, %rd31;
	ld.const.u32 	%r140, [%rd43];
	mad.lo.s32 	%r141, %r140, %r138, %r137;
	add.s64 	%rd44, %rd43, %rd31;
	ld.const.u32 	%r142, [%rd44];
	mad.lo.s32 	%r143, %r142, %r139, %r141;
	ld.local.v2.u32 	{%r144, %r145}, [%rd75+24];
	add.s64 	%rd45, %rd44, %rd31;
	ld.const.u32 	%r146, [%rd45];
	mad.lo.s32 	%r147, %r146, %r144, %r143;
	add.s64 	%rd46, %rd45, %rd31;
	ld.const.u32 	%r148, [%rd46];
	mad.lo.s32 	%r217, %r148, %r145, %r147;
	add.s32 	%r206, %r206, 16;
	add.s32 	%r205, %r205, %r24;
	add.s64 	%rd75, %rd75, 64;
	setp.ne.s32 	%p16, %r206, 0;
	mov.u32 	%r212, %r21;
	@%p16 bra 	$L__BB1_17;
$L__BB1_18:
	setp.eq.s32 	%p17, %r5, 0;
	@%p17 bra 	$L__BB1_28;
	setp.lt.u32 	%p18, %r18, 7;
	@%p18 bra 	$L__BB1_21;
	mul.wide.u32 	%rd47, %r212, 4;
	add.s64 	%rd48, %rd2, %rd47;
	ld.local.u32 	%r150, [%rd48];
	mad.lo.s32 	%r151, %r212, %r52, %r204;
	mul.wide.s32 	%rd49, %r151, 4;
	mov.u64 	%rd50, d_G;
	add.s64 	%rd51, %rd50, %rd49;
	ld.const.u32 	%r152, [%rd51];
	mad.lo.s32 	%r153, %r152, %r150, %r217;
	ld.local.u32 	%r154, [%rd48+4];
	mul.wide.s32 	%rd52, %r52, 4;
	add.s64 	%rd53, %rd51, %rd52;
	ld.const.u32 	%r155, [%rd53];
	mad.lo.s32 	%r156, %r155, %r154, %r153;
	ld.local.u32 	%r157, [%rd48+8];
	add.s64 	%rd54, %rd53, %rd52;
	ld.const.u32 	%r158, [%rd54];
	mad.lo.s32 	%r159, %r158, %r157, %r156;
	ld.local.u32 	%r160, [%rd48+12];
	add.s64 	%rd55, %rd54, %rd52;
	ld.const.u32 	%r161, [%rd55];
	mad.lo.s32 	%r162, %r161, %r160, %r159;
	ld.local.u32 	%r163, [%rd48+16];
	add.s64 	%rd56, %rd55, %rd52;
	ld.const.u32 	%r164, [%rd56];
	mad.lo.s32 	%r165, %r164, %r163, %r162;
	ld.local.u32 	%r166, [%rd48+20];
	add.s64 	%rd57, %rd56, %rd52;
	ld.const.u32 	%r167, [%rd57];
	mad.lo.s32 	%r168, %r167, %r166, %r165;
	ld.local.u32 	%r169, [%rd48+24];
	add.s64 	%rd58, %rd57, %rd52;
	ld.const.u32 	%r170, [%rd58];
	mad.lo.s32 	%r171, %r170, %r169, %r168;
	ld.local.u32 	%r172, [%rd48+28];
	add.s64 	%rd59, %rd58, %rd52;
	ld.const.u32 	%r173, [%rd59];
	mad.lo.s32 	%r217, %r173, %r172, %r171;
	add.s32 	%r212, %r212, 8;
$L__BB1_21:
	setp.eq.s32 	%p19, %r19, 0;
	@%p19 bra 	$L__BB1_28;
	setp.lt.u32 	%p20, %r20, 3;
	@%p20 bra 	$L__BB1_24;
	mul.wide.u32 	%rd60, %r212, 4;
	add.s64 	%rd61, %rd2, %rd60;
	ld.local.u32 	%r175, [%rd61];
	mad.lo.s32 	%r176, %r212, %r52, %r204;
	mul.wide.s32 	%rd62, %r176, 4;
	mov.u64 	%rd63, d_G;
	add.s64 	%rd64, %rd63, %rd62;
	ld.const.u32 	%r177, [%rd64];
	mad.lo.s32 	%r178, %r177, %r175, %r217;
	ld.local.u32 	%r179, [%rd61+4];
	mul.wide.s32 	%rd65, %r52, 4;
	add.s64 	%rd66, %rd64, %rd65;
	ld.const.u32 	%r180, [%rd66];
	mad.lo.s32 	%r181, %r180, %r179, %r178;
	ld.local.u32 	%r182, [%rd61+8];
	add.s64 	%rd67, %rd66, %rd65;
	ld.const.u32 	%r183, [%rd67];
	mad.lo.s32 	%r184, %r183, %r182, %r181;
	ld.local.u32 	%r185, [%rd61+12];
	add.s64 	%rd68, %rd67, %rd65;
	ld.const.u32 	%r186, [%rd68];
	mad.lo.s32 	%r217, %r186, %r185, %r184;
	add.s32 	%r212, %r212, 4;
$L__BB1_24:
	setp.eq.s32 	%p21, %r22, 0;
	@%p21 bra 	$L__BB1_28;
	setp.eq.s32 	%p22, %r22, 1;
	mul.wide.u32 	%rd69, %r212, 4;
	add.s64 	%rd6, %rd2, %rd69;
	ld.local.u32 	%r187, [%rd6];
	mad.lo.s32 	%r188, %r212, %r52, %r204;
	mul.wide.s32 	%rd70, %r188, 4;
	add.s64 	%rd7, %rd71, %rd70;
	ld.const.u32 	%r189, [%rd7];
	mad.lo.s32 	%r217, %r189, %r187, %r217;
	@%p22 bra 	$L__BB1_28;
	setp.eq.s32 	%p23, %r22, 2;
	ld.local.u32 	%r190, [%rd6+4];
	add.s64 	%rd9, %rd7, %rd8;
	ld.const.u32 	%r191, [%rd9];
	mad.lo.s32 	%r217, %r191, %r190, %r217;
	@%p23 bra 	$L__BB1_28;
	ld.local.u32 	%r192, [%rd6+8];
	add.s64 	%rd72, %rd9, %rd8;
	ld.const.u32 	%r193, [%rd72];
	mad.lo.s32 	%r217, %r193, %r192, %r217;
$L__BB1_28:
	shr.u32 	%r194, %r217, 31;
	add.s32 	%r195, %r217, %r194;
	and.b32  	%r196, %r195, -2;
	sub.s32 	%r197, %r217, %r196;
	add.s32 	%r198, %r4, %r204;
	mul.wide.s32 	%rd73, %r198, 4;
	add.s64 	%rd74, %rd1, %rd73;
	st.global.u32 	[%rd74], %r197;
	add.s32 	%r204, %r204, 1;
	setp.eq.s32 	%p24, %r204, %r52;
	@%p24 bra 	$L__BB1_29;
	bra.uni 	$L__BB1_15;
$L__BB1_29:
	ret;

}
	// .globl	_Z26encode_slices_cubic_kernelPiiii
.visible .entry _Z26encode_slices_cubic_kernelPiiii(
	.param .u64 .ptr .align 1 _Z26encode_slices_cubic_kernelPiiii_param_0,
	.param .u32 _Z26encode_slices_cubic_kernelPiiii_param_1,
	.param .u32 _Z26encode_slices_cubic_kernelPiiii_param_2,
	.param .u32 _Z26encode_slices_cubic_kernelPiiii_param_3
)
{
	.local .align 8 .b8 	__local_depot2[40];
	.reg .b64 	%SP;
	.reg .b64 	%SPL;
	.reg .pred 	%p<35>;
	.reg .b32 	%r<329>;
	.reg .b64 	%rd<156>;

	mov.u64 	%SPL, __local_depot2;
	ld.param.u64 	%rd10, [_Z26encode_slices_cubic_kernelPiiii_param_0];
	ld.param.u32 	%r68, [_Z26encode_slices_cubic_kernelPiiii_param_1];
	ld.param.u32 	%r326, [_Z26encode_slices_cubic_kernelPiiii_param_2];
	ld.param.u32 	%r70, [_Z26encode_slices_cubic_kernelPiiii_param_3];
	cvta.to.global.u64 	%rd1, %rd10;
	add.u64 	%rd2, %SPL, 0;
	mov.u32 	%r1, %ctaid.z;
	mov.u32 	%r2, %ctaid.y;
	mov.u32 	%r71, %ctaid.x;
	mov.u32 	%r72, %ntid.x;
	mov.u32 	%r73, %tid.x;
	mad.lo.s32 	%r3, %r71, %r72, %r73;
	setp.ge.s32 	%p1, %r1, %r70;
	setp.ge.s32 	%p2, %r2, %r68;
	or.pred  	%p3, %p2, %p1;
	setp.ge.s32 	%p4, %r3, %r68;
	or.pred  	%p5, %p4, %p3;
	@%p5 bra 	$L__BB2_42;
	mul.lo.s32 	%r74, %r68, %r1;
	mul.lo.s32 	%r75, %r74, %r68;
	mul.lo.s32 	%r4, %r75, %r68;
	setp.lt.s32 	%p6, %r326, 1;
	@%p6 bra 	$L__BB2_14;
	add.s32 	%r5, %r4, %r2;
	and.b32  	%r6, %r326, 15;
	setp.lt.u32 	%p7, %r326, 16;
	mov.b32 	%r304, 0;
	@%p7 bra 	$L__BB2_5;
	and.b32  	%r304, %r326, 2147483632;
	mov.b32 	%r323, 0;
$L__BB2_4:
	.pragma "nounroll";
	mad.lo.s32 	%r78, %r323, %r68, %r3;
	mad.lo.s32 	%r79, %r78, %r68, %r5;
	mul.wide.s32 	%rd12, %r79, 4;
	add.s64 	%rd13, %rd1, %rd12;
	ld.global.u32 	%r80, [%rd13];
	mul.wide.u32 	%rd14, %r323, 4;
	add.s64 	%rd15, %rd2, %rd14;
	add.s32 	%r81, %r78, %r68;
	mad.lo.s32 	%r82, %r81, %r68, %r5;
	mul.wide.s32 	%rd16, %r82, 4;
	add.s64 	%rd17, %rd1, %rd16;
	ld.global.u32 	%r83, [%rd17];
	st.local.v2.u32 	[%rd15], {%r80, %r83};
	add.s32 	%r84, %r81, %r68;
	mad.lo.s32 	%r85, %r84, %r68, %r5;
	mul.wide.s32 	%rd18, %r85, 4;
	add.s64 	%rd19, %rd1, %rd18;
	ld.global.u32 	%r86, [%rd19];
	add.s32 	%r87, %r84, %r68;
	mad.lo.s32 	%r88, %r87, %r68, %r5;
	mul.wide.s32 	%rd20, %r88, 4;
	add.s64 	%rd21, %rd1, %rd20;
	ld.global.u32 	%r89, [%rd21];
	st.local.v2.u32 	[%rd15+8], {%r86, %r89};
	add.s32 	%r90, %r87, %r68;
	mad.lo.s32 	%r91, %r90, %r68, %r5;
	mul.wide.s32 	%rd22, %r91, 4;
	add.s64 	%rd23, %rd1, %rd22;
	ld.global.u32 	%r92, [%rd23];
	add.s32 	%r93, %r90, %r68;
	mad.lo.s32 	%r94, %r93, %r68, %r5;
	mul.wide.s32 	%rd24, %r94, 4;
	add.s64 	%rd25, %rd1, %rd24;
	ld.global.u32 	%r95, [%rd25];
	st.local.v2.u32 	[%rd15+16], {%r92, %r95};
	add.s32 	%r96, %r93, %r68;
	mad.lo.s32 	%r97, %r96, %r68, %r5;
	mul.wide.s32 	%rd26, %r97, 4;
	add.s64 	%rd27, %rd1, %rd26;
	ld.global.u32 	%r98, [%rd27];
	add.s32 	%r99, %r96, %r68;
	mad.lo.s32 	%r100, %r99, %r68, %r5;
	mul.wide.s32 	%rd28, %r100, 4;
	add.s64 	%rd29, %rd1, %rd28;
	ld.global.u32 	%r101, [%rd29];
	st.local.v2.u32 	[%rd15+24], {%r98, %r101};
	add.s32 	%r102, %r99, %r68;
	mad.lo.s32 	%r103, %r102, %r68, %r5;
	mul.wide.s32 	%rd30, %r103, 4;
	add.s64 	%rd31, %rd1, %rd30;
	ld.global.u32 	%r104, [%rd31];
	add.s32 	%r105, %r102, %r68;
	mad.lo.s32 	%r106, %r105, %r68, %r5;
	mul.wide.s32 	%rd32, %r106, 4;
	add.s64 	%rd33, %rd1, %rd32;
	ld.global.u32 	%r107, [%rd33];
	st.local.v2.u32 	[%rd15+32], {%r104, %r107};
	add.s32 	%r108, %r105, %r68;
	mad.lo.s32 	%r109, %r108, %r68, %r5;
	mul.wide.s32 	%rd34, %r109, 4;
	add.s64 	%rd35, %rd1, %rd34;
	ld.global.u32 	%r110, [%rd35];
	add.s32 	%r111, %r108, %r68;
	mad.lo.s32 	%r112, %r111, %r68, %r5;
	mul.wide.s32 	%rd36, %r112, 4;
	add.s64 	%rd37, %rd1, %rd36;
	ld.global.u32 	%r113, [%rd37];
	st.local.v2.u32 	[%rd15+40], {%r110, %r113};
	add.s32 	%r114, %r111, %r68;
	mad.lo.s32 	%r115, %r114, %r68, %r5;
	mul.wide.s32 	%rd38, %r115, 4;
	add.s64 	%rd39, %rd1, %rd38;
	ld.global.u32 	%r116, [%rd39];
	add.s32 	%r117, %r114, %r68;
	mad.lo.s32 	%r118, %r117, %r68, %r5;
	mul.wide.s32 	%rd40, %r118, 4;
	add.s64 	%rd41, %rd1, %rd40;
	ld.global.u32 	%r119, [%rd41];
	st.local.v2.u32 	[%rd15+48], {%r116, %r119};
	add.s32 	%r120, %r117, %r68;
	mad.lo.s32 	%r121, %r120, %r68, %r5;
	mul.wide.s32 	%rd42, %r121, 4;
	add.s64 	%rd43, %rd1, %rd42;
	ld.global.u32 	%r122, [%rd43];
	add.s32 	%r123, %r120, %r68;
	mad.lo.s32 	%r124, %r123, %r68, %r5;
	mul.wide.s32 	%rd44, %r124, 4;
	add.s64 	%rd45, %rd1, %rd44;
	ld.global.u32 	%r125, [%rd45];
	st.local.v2.u32 	[%rd15+56], {%r122, %r125};
	add.s32 	%r323, %r323, 16;
	setp.eq.s32 	%p8, %r323, %r304;
	@%p8 bra 	$L__BB2_5;
	bra.uni 	$L__BB2_4;
$L__BB2_5:
	setp.eq.s32 	%p9, %r6, 0;
	@%p9 bra 	$L__BB2_14;
	and.b32  	%r9, %r326, 7;
	setp.lt.u32 	%p10, %r6, 8;
	@%p10 bra 	$L__BB2_8;
	mad.lo.s32 	%r126, %r304, %r68, %r3;
	mad.lo.s32 	%r127, %r126, %r68, %r5;
	mul.wide.s32 	%rd46, %r127, 4;
	add.s64 	%rd47, %rd1, %rd46;
	ld.global.u32 	%r128, [%rd47];
	mul.wide.u32 	%rd48, %r304, 4;
	add.s64 	%rd49, %rd2, %rd48;
	st.local.u32 	[%rd49], %r128;
	add.s32 	%r129, %r126, %r68;
	mad.lo.s32 	%r130, %r129, %r68, %r5;
	mul.wide.s32 	%rd50, %r130, 4;
	add.s64 	%rd51, %rd1, %rd50;
	ld.global.u32 	%r131, [%rd51];
	st.local.u32 	[%rd49+4], %r131;
	add.s32 	%r132, %r129, %r68;
	mad.lo.s32 	%r133, %r132, %r68, %r5;
	mul.wide.s32 	%rd52, %r133, 4;
	add.s64 	%rd53, %rd1, %rd52;
	ld.global.u32 	%r134, [%rd53];
	st.local.u32 	[%rd49+8], %r134;
	add.s32 	%r135, %r132, %r68;
	mad.lo.s32 	%r136, %r135, %r68, %r5;
	mul.wide.s32 	%rd54, %r136, 4;
	add.s64 	%rd55, %rd1, %rd54;
	ld.global.u32 	%r137, [%rd55];
	st.local.u32 	[%rd49+12], %r137;
	add.s32 	%r138, %r135, %r68;
	mad.lo.s32 	%r139, %r138, %r68, %r5;
	mul.wide.s32 	%rd56, %r139, 4;
	add.s64 	%rd57, %rd1, %rd56;
	ld.global.u32 	%r140, [%rd57];
	st.local.u32 	[%rd49+16], %r140;
	add.s32 	%r141, %r138, %r68;
	mad.lo.s32 	%r142, %r141, %r68, %r5;
	mul.wide.s32 	%rd58, %r142, 4;
	add.s64 	%rd59, %rd1, %rd58;
	ld.global.u32 	%r143, [%rd59];
	st.local.u32 	[%rd49+20], %r143;
	add.s32 	%r144, %r141, %r68;
	mad.lo.s32 	%r145, %r144, %r68, %r5;
	mul.wide.s32 	%rd60, %r145, 4;
	add.s64 	%rd61, %rd1, %rd60;
	ld.global.u32 	%r146, [%rd61];
	st.local.u32 	[%rd49+24], %r146;
	add.s32 	%r147, %r144, %r68;
	mad.lo.s32 	%r148, %r147, %r68, %r5;
	mul.wide.s32 	%rd62, %r148, 4;
	add.s64 	%rd63, %rd1, %rd62;
	ld.global.u32 	%r149, [%rd63];
	st.local.u32 	[%rd49+28], %r149;
	add.s32 	%r304, %r304, 8;
$L__BB2_8:
	setp.eq.s32 	%p11, %r9, 0;
	@%p11 bra 	$L__BB2_14;
	and.b32  	%r12, %r326, 3;
	setp.lt.u32 	%p12, %r9, 4;
	@%p12 bra 	$L__BB2_11;
	mad.lo.s32 	%r150, %r304, %r68, %r3;
	mad.lo.s32 	%r151, %r150, %r68, %r5;
	mul.wide.s32 	%rd64, %r151, 4;
	add.s64 	%rd65, %rd1, %rd64;
	ld.global.u32 	%r152, [%rd65];
	mul.wide.u32 	%rd66, %r304, 4;
	add.s64 	%rd67, %rd2, %rd66;
	st.local.u32 	[%rd67], %r152;
	add.s32 	%r153, %r150, %r68;
	mad.lo.s32 	%r154, %r153, %r68, %r5;
	mul.wide.s32 	%rd68, %r154, 4;
	add.s64 	%rd69, %rd1, %rd68;
	ld.global.u32 	%r155, [%rd69];
	st.local.u32 	[%rd67+4], %r155;
	add.s32 	%r156, %r153, %r68;
	mad.lo.s32 	%r157, %r156, %r68, %r5;
	mul.wide.s32 	%rd70, %r157, 4;
	add.s64 	%rd71, %rd1, %rd70;
	ld.global.u32 	%r158, [%rd71];
	st.local.u32 	[%rd67+8], %r158;
	add.s32 	%r159, %r156, %r68;
	mad.lo.s32 	%r160, %r159, %r68, %r5;
	mul.wide.s32 	%rd72, %r160, 4;
	add.s64 	%rd73, %rd1, %rd72;
	ld.global.u32 	%r161, [%rd73];
	st.local.u32 	[%rd67+12], %r161;
	add.s32 	%r304, %r304, 4;
$L__BB2_11:
	setp.eq.s32 	%p13, %r12, 0;
	@%p13 bra 	$L__BB2_14;
	mov.b32 	%r308, 0;
$L__BB2_13:
	.pragma "nounroll";
	mad.lo.s32 	%r163, %r304, %r68, %r3;
	mad.lo.s32 	%r164, %r163, %r68, %r5;
	mul.wide.s32 	%rd74, %r164, 4;
	add.s64 	%rd75, %rd1, %rd74;
	ld.global.u32 	%r165, [%rd75];
	mul.wide.u32 	%rd76, %r304, 4;
	add.s64 	%rd77, %rd2, %rd76;
	st.local.u32 	[%rd77], %r165;
	add.s32 	%r304, %r304, 1;
	add.s32 	%r308, %r308, 1;
	setp.ne.s32 	%p14, %r308, %r12;
	@%p14 bra 	$L__BB2_13;
$L__BB2_14:
	setp.ge.s32 	%p15, %r326, %r68;
	@%p15 bra 	$L__BB2_42;
	setp.lt.s32 	%p16, %r326, 1;
	add.s32 	%r19, %r4, %r2;
	@%p16 bra 	$L__BB2_31;
	and.b32  	%r20, %r326, 15;
	add.s32 	%r21, %r20, -1;
	and.b32  	%r22, %r326, 7;
	add.s32 	%r23, %r22, -1;
	and.b32  	%r24, %r326, 2147483632;
	and.b32  	%r25, %r326, 3;
	neg.s32 	%r26, %r24;
	shl.b32 	%r27, %r68, 4;
	add.s64 	%rd3, %rd2, 32;
	mov.u64 	%rd151, d_G;
	mul.wide.s32 	%rd8, %r68, 4;
	mov.u32 	%r309, %r326;
$L__BB2_17:
	setp.lt.u32 	%p25, %r326, 16;
	mov.b32 	%r317, 0;
	mov.u32 	%r322, %r317;
	@%p25 bra 	$L__BB2_20;
	mov.b32 	%r322, 0;
	mov.u64 	%rd155, %rd3;
	mov.u32 	%r310, %r309;
	mov.u32 	%r311, %r26;
$L__BB2_19:
	.pragma "nounroll";
	ld.local.v2.u32 	{%r206, %r207}, [%rd155+-32];
	mul.wide.s32 	%rd108, %r310, 4;
	mov.u64 	%rd109, d_G;
	add.s64 	%rd110, %rd109, %rd108;
	ld.const.u32 	%r208, [%rd110];
	mad.lo.s32 	%r209, %r208, %r206, %r322;
	mul.wide.s32 	%rd111, %r68, 4;
	add.s64 	%rd112, %rd110, %rd111;
	ld.const.u32 	%r210, [%rd112];
	mad.lo.s32 	%r211, %r210, %r207, %r209;
	ld.local.v2.u32 	{%r212, %r213}, [%rd155+-24];
	add.s64 	%rd113, %rd112, %rd111;
	ld.const.u32 	%r214, [%rd113];
	mad.lo.s32 	%r215, %r214, %r212, %r211;
	add.s64 	%rd114, %rd113, %rd111;
	ld.const.u32 	%r216, [%rd114];
	mad.lo.s32 	%r217, %r216, %r213, %r215;
	ld.local.v2.u32 	{%r218, %r219}, [%rd155+-16];
	add.s64 	%rd115, %rd114, %rd111;
	ld.const.u32 	%r220, [%rd115];
	mad.lo.s32 	%r221, %r220, %r218, %r217;
	add.s64 	%rd116, %rd115, %rd111;
	ld.const.u32 	%r222, [%rd116];
	mad.lo.s32 	%r223, %r222, %r219, %r221;
	ld.local.v2.u32 	{%r224, %r225}, [%rd155+-8];
	add.s64 	%rd117, %rd116, %rd111;
	ld.const.u32 	%r226, [%rd117];
	mad.lo.s32 	%r227, %r226, %r224, %r223;
	add.s64 	%rd118, %rd117, %rd111;
	ld.const.u32 	%r228, [%rd118];
	mad.lo.s32 	%r229, %r228, %r225, %r227;
	ld.local.v2.u32 	{%r230, %r231}, [%rd155];
	add.s64 	%rd119, %rd118, %rd111;
	ld.const.u32 	%r232, [%rd119];
	mad.lo.s32 	%r233, %r232, %r230, %r229;
	add.s64 	%rd120, %rd119, %rd111;
	ld.const.u32 	%r234, [%rd120];
	mad.lo.s32 	%r235, %r234, %r231, %r233;
	ld.local.v2.u32 	{%r236, %r237}, [%rd155+8];
	add.s64 	%rd121, %rd120, %rd111;
	ld.const.u32 	%r238, [%rd121];
	mad.lo.s32 	%r239, %r238, %r236, %r235;
	add.s64 	%rd122, %rd121, %rd111;
	ld.const.u32 	%r240, [%rd122];
	mad.lo.s32 	%r241, %r240, %r237, %r239;
	ld.local.v2.u32 	{%r242, %r243}, [%rd155+16];
	add.s64 	%rd123, %rd122, %rd111;
	ld.const.u32 	%r244, [%rd123];
	mad.lo.s32 	%r245, %r244, %r242, %r241;
	add.s64 	%rd124, %rd123, %rd111;
	ld.const.u32 	%r246, [%rd124];
	mad.lo.s32 	%r247, %r246, %r243, %r245;
	ld.local.v2.u32 	{%r248, %r249}, [%rd155+24];
	add.s64 	%rd125, %rd124, %rd111;
	ld.const.u32 	%r250, [%rd125];
	mad.lo.s32 	%r251, %r250, %r248, %r247;
	add.s64 	%rd126, %rd125, %rd111;
	ld.const.u32 	%r252, [%rd126];
	mad.lo.s32 	%r322, %r252, %r249, %r251;
	add.s32 	%r311, %r311, 16;
	add.s32 	%r310, %r310, %r27;
	add.s64 	%rd155, %rd155, 64;
	setp.ne.s32 	%p26, %r311, 0;
	mov.u32 	%r317, %r24;
	@%p26 bra 	$L__BB2_19;
$L__BB2_20:
	setp.eq.s32 	%p27, %r20, 0;
	@%p27 bra 	$L__BB2_30;
	setp.lt.u32 	%p28, %r21, 7;
	@%p28 bra 	$L__BB2_23;
	mul.wide.u32 	%rd127, %r317, 4;
	add.s64 	%rd128, %rd2, %rd127;
	ld.local.u32 	%r254, [%rd128];
	mad.lo.s32 	%r255, %r317, %r68, %r309;
	mul.wide.s32 	%rd129, %r255, 4;
	mov.u64 	%rd130, d_G;
	add.s64 	%rd131, %rd130, %rd129;
	ld.const.u32 	%r256, [%rd131];
	mad.lo.s32 	%r257, %r256, %r254, %r322;
	ld.local.u32 	%r258, [%rd128+4];
	mul.wide.s32 	%rd132, %r68, 4;
	add.s64 	%rd133, %rd131, %rd132;
	ld.const.u32 	%r259, [%rd133];
	mad.lo.s32 	%r260, %r259, %r258, %r257;
	ld.local.u32 	%r261, [%rd128+8];
	add.s64 	%rd134, %rd133, %rd132;
	ld.const.u32 	%r262, [%rd134];
	mad.lo.s32 	%r263, %r262, %r261, %r260;
	ld.local.u32 	%r264, [%rd128+12];
	add.s64 	%rd135, %rd134, %rd132;
	ld.const.u32 	%r265, [%rd135];
	mad.lo.s32 	%r266, %r265, %r264, %r263;
	ld.local.u32 	%r267, [%rd128+16];
	add.s64 	%rd136, %rd135, %rd132;
	ld.const.u32 	%r268, [%rd136];
	mad.lo.s32 	%r269, %r268, %r267, %r266;
	ld.local.u32 	%r270, [%rd128+20];
	add.s64 	%rd137, %rd136, %rd132;
	ld.const.u32 	%r271, [%rd137];
	mad.lo.s32 	%r272, %r271, %r270, %r269;
	ld.local.u32 	%r273, [%rd128+24];
	add.s64 	%rd138, %rd137, %rd132;
	ld.const.u32 	%r274, [%rd138];
	mad.lo.s32 	%r275, %r274, %r273, %r272;
	ld.local.u32 	%r276, [%rd128+28];
	add.s64 	%rd139, %rd138, %rd132;
	ld.const.u32 	%r277, [%rd139];
	mad.lo.s32 	%r322, %r277, %r276, %r275;
	add.s32 	%r317, %r317, 8;
$L__BB2_23:
	setp.eq.s32 	%p29, %r22, 0;
	@%p29 bra 	$L__BB2_30;
	setp.lt.u32 	%p30, %r23, 3;
	@%p30 bra 	$L__BB2_26;
	mul.wide.u32 	%rd140, %r317, 4;
	add.s64 	%rd141, %rd2, %rd140;
	ld.local.u32 	%r279, [%rd141];
	mad.lo.s32 	%r280, %r317, %r68, %r309;
	mul.wide.s32 	%rd142, %r280, 4;
	mov.u64 	%rd143, d_G;
	add.s64 	%rd144, %rd143, %rd142;
	ld.const.u32 	%r281, [%rd144];
	mad.lo.s32 	%r282, %r281, %r279, %r322;
	ld.local.u32 	%r283, [%rd141+4];
	mul.wide.s32 	%rd145, %r68, 4;
	add.s64 	%rd146, %rd144, %rd145;
	ld.const.u32 	%r284, [%rd146];
	mad.lo.s32 	%r285, %r284, %r283, %r282;
	ld.local.u32 	%r286, [%rd141+8];
	add.s64 	%rd147, %rd146, %rd145;
	ld.const.u32 	%r287, [%rd147];
	mad.lo.s32 	%r288, %r287, %r286, %r285;
	ld.local.u32 	%r289, [%rd141+12];
	add.s64 	%rd148, %rd147, %rd145;
	ld.const.u32 	%r290, [%rd148];
	mad.lo.s32 	%r322, %r290, %r289, %r288;
	add.s32 	%r317, %r317, 4;
$L__BB2_26:
	setp.eq.s32 	%p31, %r25, 0;
	@%p31 bra 	$L__BB2_30;
	setp.eq.s32 	%p32, %r25, 1;
	mul.wide.u32 	%rd149, %r317, 4;
	add.s64 	%rd6, %rd2, %rd149;
	ld.local.u32 	%r291, [%rd6];
	mad.lo.s32 	%r292, %r317, %r68, %r309;
	mul.wide.s32 	%rd150, %r292, 4;
	add.s64 	%rd7, %rd151, %rd150;
	ld.const.u32 	%r293, [%rd7];
	mad.lo.s32 	%r322, %r293, %r291, %r322;
	@%p32 bra 	$L__BB2_30;
	setp.eq.s32 	%p33, %r25, 2;
	ld.local.u32 	%r294, [%rd6+4];
	add.s64 	%rd9, %rd7, %rd8;
	ld.const.u32 	%r295, [%rd9];
	mad.lo.s32 	%r322, %r295, %r294, %r322;
	@%p33 bra 	$L__BB2_30;
	ld.local.u32 	%r296, [%rd6+8];
	add.s64 	%rd152, %rd9, %rd8;
	ld.const.u32 	%r297, [%rd152];
	mad.lo.s32 	%r322, %r297, %r296, %r322;
$L__BB2_30:
	shr.u32 	%r298, %r322, 31;
	add.s32 	%r299, %r322, %r298;
	and.b32  	%r300, %r299, -2;
	sub.s32 	%r301, %r322, %r300;
	mad.lo.s32 	%r302, %r309, %r68, %r3;
	mad.lo.s32 	%r303, %r302, %r68, %r19;
	mul.wide.s32 	%rd153, %r303, 4;
	add.s64 	%rd154, %rd1, %rd153;
	st.global.u32 	[%rd154], %r301;
	add.s32 	%r309, %r309, 1;
	setp.eq.s32 	%p34, %r309, %r68;
	@%p34 bra 	$L__BB2_42;
	bra.uni 	$L__BB2_17;
$L__BB2_31:
	sub.s32 	%r53, %r68, %r326;
	and.b32  	%r54, %r53, 7;
	sub.s32 	%r166, %r326, %r68;
	setp.gt.u32 	%p17, %r166, -8;
	@%p17 bra 	$L__BB2_34;
	and.b32  	%r55, %r53, -8;
	mov.b32 	%r325, 0;
$L__BB2_33:
	.pragma "nounroll";
	mad.lo.s32 	%r168, %r326, %r68, %r3;
	mad.lo.s32 	%r169, %r168, %r68, %r19;
	mul.wide.s32 	%rd78, %r169, 4;
	add.s64 	%rd79, %rd1, %rd78;
	mov.b32 	%r170, 0;
	st.global.u32 	[%rd79], %r170;
	add.s32 	%r171, %r168, %r68;
	mad.lo.s32 	%r172, %r171, %r68, %r19;
	mul.wide.s32 	%rd80, %r172, 4;
	add.s64 	%rd81, %rd1, %rd80;
	st.global.u32 	[%rd81], %r170;
	add.s32 	%r173, %r171, %r68;
	mad.lo.s32 	%r174, %r173, %r68, %r19;
	mul.wide.s32 	%rd82, %r174, 4;
	add.s64 	%rd83, %rd1, %rd82;
	st.global.u32 	[%rd83], %r170;
	add.s32 	%r175, %r173, %r68;
	mad.lo.s32 	%r176, %r175, %r68, %r19;
	mul.wide.s32 	%rd84, %r176, 4;
	add.s64 	%rd85, %rd1, %rd84;
	st.global.u32 	[%rd85], %r170;
	add.s32 	%r177, %r175, %r68;
	mad.lo.s32 	%r178, %r177, %r68, %r19;
	mul.wide.s32 	%rd86, %r178, 4;
	add.s64 	%rd87, %rd1, %rd86;
	st.global.u32 	[%rd87], %r170;
	add.s32 	%r179, %r177, %r68;
	mad.lo.s32 	%r180, %r179, %r68, %r19;
	mul.wide.s32 	%rd88, %r180, 4;
	add.s64 	%rd89, %rd1, %rd88;
	st.global.u32 	[%rd89], %r170;
	add.s32 	%r181, %r179, %r68;
	mad.lo.s32 	%r182, %r181, %r68, %r19;
	mul.wide.s32 	%rd90, %r182, 4;
	add.s64 	%rd91, %rd1, %rd90;
	st.global.u32 	[%rd91], %r170;
	add.s32 	%r183, %r181, %r68;
	mad.lo.s32 	%r184, %r183, %r68, %r19;
	mul.wide.s32 	%rd92, %r184, 4;
	add.s64 	%rd93, %rd1, %rd92;
	st.global.u32 	[%rd93], %r170;
	add.s32 	%r326, %r326, 8;
	add.s32 	%r325, %r325, 8;
	setp.ne.s32 	%p18, %r325, %r55;
	@%p18 bra 	$L__BB2_33;
$L__BB2_34:
	setp.eq.s32 	%p19, %r54, 0;
	@%p19 bra 	$L__BB2_42;
	and.b32  	%r63, %r53, 3;
	setp.lt.u32 	%p20, %r54, 4;
	@%p20 bra 	$L__BB2_37;
	mad.lo.s32 	%r185, %r326, %r68, %r3;
	mad.lo.s32 	%r186, %r185, %r68, %r19;
	mul.wide.s32 	%rd94, %r186, 4;
	add.s64 	%rd95, %rd1, %rd94;
	mov.b32 	%r187, 0;
	st.global.u32 	[%rd95], %r187;
	add.s32 	%r188, %r185, %r68;
	mad.lo.s32 	%r189, %r188, %r68, %r19;
	mul.wide.s32 	%rd96, %r189, 4;
	add.s64 	%rd97, %rd1, %rd96;
	st.global.u32 	[%rd97], %r187;
	add.s32 	%r190, %r188, %r68;
	mad.lo.s32 	%r191, %r190, %r68, %r19;
	mul.wide.s32 	%rd98, %r191, 4;
	add.s64 	%rd99, %rd1, %rd98;
	st.global.u32 	[%rd99], %r187;
	add.s32 	%r192, %r190, %r68;
	mad.lo.s32 	%r193, %r192, %r68, %r19;
	mul.wide.s32 	%rd100, %r193, 4;
	add.s64 	%rd101, %rd1, %rd100;
	st.global.u32 	[%rd101], %r187;
	add.s32 	%r326, %r326, 4;
$L__BB2_37:
	setp.eq.s32 	%p21, %r63, 0;
	@%p21 bra 	$L__BB2_42;
	setp.eq.s32 	%p22, %r63, 1;
	@%p22 bra 	$L__BB2_40;
	mad.lo.s32 	%r194, %r326, %r68, %r3;
	mad.lo.s32 	%r195, %r194, %r68, %r19;
	mul.wide.s32 	%rd102, %r195, 4;
	add.s64 	%rd103, %rd1, %rd102;
	mov.b32 	%r196, 0;
	st.global.u32 	[%rd103], %r196;
	add.s32 	%r197, %r194, %r68;
	mad.lo.s32 	%r198, %r197, %r68, %r19;
	mul.wide.s32 	%rd104, %r198, 4;
	add.s64 	%rd105, %rd1, %rd104;
	st.global.u32 	[%rd105], %r196;
	add.s32 	%r326, %r326, 2;
$L__BB2_40:
	and.b32  	%r199, %r53, 1;
	setp.eq.b32 	%p23, %r199, 1;
	not.pred 	%p24, %p23;
	@%p24 bra 	$L__BB2_42;
	mad.lo.s32 	%r200, %r326, %r68, %r3;
	mad.lo.s32 	%r201, %r200, %r68, %r19;
	mul.wide.s32 	%rd106, %r201, 4;
	add.s64 	%rd107, %rd1, %rd106;
	mov.b32 	%r202, 0;
	st.global.u32 	[%rd107], %r202;
$L__BB2_42:
	ret;

}
	// .globl	_Z28copy_systematic_kernel_fixedPiS_iii
.visible .entry _Z28copy_systematic_kernel_fixedPiS_iii(
	.param .u64 .ptr .align 1 _Z28copy_systematic_kernel_fixedPiS_iii_param_0,
	.param .u64 .ptr .align 1 _Z28copy_systematic_kernel_fixedPiS_iii_param_1,
	.param .u32 _Z28copy_systematic_kernel_fixedPiS_iii_param_2,
	.param .u32 _Z28copy_systematic_kernel_fixedPiS_iii_param_3,
	.param .u32 _Z28copy_systematic_kernel_fixedPiS_iii_param_4
)
{
	.reg .pred 	%p<2>;
	.reg .b32 	%r<23>;
	.reg .b64 	%rd<9>;

	ld.param.u64 	%rd1, [_Z28copy_systematic_kernel_fixedPiS_iii_param_0];
	ld.param.u64 	%rd2, [_Z28copy_systematic_kernel_fixedPiS_iii_param_1];
	ld.param.u32 	%r4, [_Z28copy_systematic_kernel_fixedPiS_iii_param_2];
	ld.param.u32 	%r5, [_Z28copy_systematic_kernel_fixedPiS_iii_param_3];
	ld.param.u32 	%r6, [_Z28copy_systematic_kernel_fixedPiS_iii_param_4];
	mov.u32 	%r7, %ctaid.x;
	mov.u32 	%r8, %ntid.x;
	mov.u32 	%r9, %tid.x;
	mad.lo.s32 	%r1, %r7, %r8, %r9;
	mul.lo.s32 	%r2, %r5, %r5;
	mul.lo.s32 	%r3, %r2, %r5;
	mul.lo.s32 	%r10, %r3, %r6;
	setp.ge.s32 	%p1, %r1, %r10;
	@%p1 bra 	$L__BB3_2;
	cvta.to.global.u64 	%rd3, %rd1;
	cvta.to.global.u64 	%rd4, %rd2;
	div.s32 	%r11, %r1, %r3;
	mul.lo.s32 	%r12, %r3, %r11;
	sub.s32 	%r13, %r1, %r12;
	div.s32 	%r14, %r13, %r5;
	mul.lo.s32 	%r15, %r14, %r5;
	sub.s32 	%r16, %r13, %r15;
	rem.s32 	%r17, %r14, %r5;
	div.s32 	%r18, %r13, %r2;
	mul.wide.s32 	%rd5, %r1, 4;
	add.s64 	%rd6, %rd3, %rd5;
	ld.global.u32 	%r19, [%rd6];
	mad.lo.s32 	%r20, %r11, %r4, %r18;
	mad.lo.s32 	%r21, %r20, %r4, %r17;
	mad.lo.s32 	%r22, %r21, %r4, %r16;
	mul.wide.s32 	%rd7, %r22, 4;
	add.s64 	%rd8, %rd4, %rd7;
	st.global.u32 	[%rd8], %r19;
$L__BB3_2:
	ret;

}


// ===== COMPILED SASS (sm_100) =====

	.target	sm_100

	.elftype	@"ET_EXEC"


//--------------------- .note.nv.tkinfo           --------------------------
	.section	.note.nv.tkinfo,"",@"SHT_NOTE"
	.sectionflags	@"SHF_NOTE_NV_TKINFO"
	.tkinfo
        /*0018*/ 	.word	0x00000002
        /*0030*/ 	.string	""
        /*0030*/ 	.string	"ptxas"
        /*0030*/ 	.string	"Cuda compilation tools, release 13.0, V13.0.88"
        /*0030*/ 	.string	"Build cuda_13.0.r13.0/compiler.36424714_0"
        /*0030*/ 	.string	"-arch sm_100 -m 64 "



//--------------------- .note.nv.cuinfo           --------------------------
	.section	.note.nv.cuinfo,"",@"SHT_NOTE"
	.sectionflags	@"SHF_NOTE_NV_CUINFO"
        /*0018*/ 	.short	0x0002
        /*001a*/ 	.short	0x0064
        /*001c*/ 	.short	0x0082
	.zero		2


//--------------------- .nv.info                  --------------------------
	.section	.nv.info,"",@"SHT_CUDA_INFO"
	.align	4


	//----- nvinfo : EIATTR_REGCOUNT
	.align		4
        /*0000*/ 	.byte	0x04, 0x2f
        /*0002*/ 	.short	(.L_2 - .L_1)
	.align		4
.L_1:
        /*0004*/ 	.word	index@(_Z24encode_rows_cubic_kernelPiiii)
        /*0008*/ 	.word	0x00000020


	//----- nvinfo : EIATTR_FRAME_SIZE
	.align		4
.L_2:
        /*000c*/ 	.byte	0x04, 0x11
        /*000e*/ 	.short	(.L_4 - .L_3)
	.align		4
.L_3:
        /*0010*/ 	.word	index@(_Z24encode_rows_cubic_kernelPiiii)
        /*0014*/ 	.word	0x00000028


	//----- nvinfo : EIATTR_REGCOUNT
	.align		4
.L_4:
        /*0018*/ 	.byte	0x04, 0x2f
        /*001a*/ 	.short	(.L_6 - .L_5)
	.align		4
.L_5:
        /*001c*/ 	.word	index@(_Z27encode_columns_cubic_kernelPiiii)
        /*0020*/ 	.word	0x0000001f


	//----- nvinfo : EIATTR_FRAME_SIZE
	.align		4
.L_6:
        /*0024*/ 	.byte	0x04, 0x11
        /*0026*/ 	.short	(.L_8 - .L_7)
	.align		4
.L_7:
        /*0028*/ 	.word	index@(_Z27encode_columns_cubic_kernelPiiii)
        /*002c*/ 	.word	0x00000028


	//----- nvinfo : EIATTR_REGCOUNT
	.align		4
.L_8:
        /*0030*/ 	.byte	0x04, 0x2f
        /*0032*/ 	.short	(.L_10 - .L_9)
	.align		4
.L_9:
        /*0034*/ 	.word	index@(_Z26encode_slices_cubic_kernelPiiii)
        /*0038*/ 	.word	0x00000020


	//----- nvinfo : EIATTR_FRAME_SIZE
	.align		4
.L_10:
        /*003c*/ 	.byte	0x04, 0x11
        /*003e*/ 	.short	(.L_12 - .L_11)
	.align		4
.L_11:
        /*0040*/ 	.word	index@(_Z26encode_slices_cubic_kernelPiiii)
        /*0044*/ 	.word	0x00000028


	//----- nvinfo : EIATTR_REGCOUNT
	.align		4
.L_12:
        /*0048*/ 	.byte	0x04, 0x2f
        /*004a*/ 	.short	(.L_14 - .L_13)
	.align		4
.L_13:
        /*004c*/ 	.word	index@(_Z28copy_systematic_kernel_fixedPiS_iii)
        /*0050*/ 	.word	0x00000013


	//----- nvinfo : EIATTR_FRAME_SIZE
	.align		4
.L_14:
        /*0054*/ 	.byte	0x04, 0x11
        /*0056*/ 	.short	(.L_16 - .L_15)
	.align		4
.L_15:
        /*0058*/ 	.word	index@(_Z28copy_systematic_kernel_fixedPiS_iii)
        /*005c*/ 	.word	0x00000000


	//----- nvinfo : EIATTR_MIN_STACK_SIZE
	.align		4
.L_16:
        /*0060*/ 	.byte	0x04, 0x12
        /*0062*/ 	.short	(.L_18 - .L_17)
	.align		4
.L_17:
        /*0064*/ 	.word	index@(_Z28copy_systematic_kernel_fixedPiS_iii)
        /*0068*/ 	.word	0x00000000


	//----- nvinfo : EIATTR_MIN_STACK_SIZE
	.align		4
.L_18:
        /*006c*/ 	.byte	0x04, 0x12
        /*006e*/ 	.short	(.L_20 - .L_19)
	.align		4
.L_19:
        /*0070*/ 	.word	index@(_Z26encode_slices_cubic_kernelPiiii)
        /*0074*/ 	.word	0x00000028


	//----- nvinfo : EIATTR_MIN_STACK_SIZE
	.align		4
.L_20:
        /*0078*/ 	.byte	0x04, 0x12
        /*007a*/ 	.short	(.L_22 - .L_21)
	.align		4
.L_21:
        /*007c*/ 	.word	index@(_Z27encode_columns_cubic_kernelPiiii)
        /*0080*/ 	.word	0x00000028


	//----- nvinfo : EIATTR_MIN_STACK_SIZE
	.align		4
.L_22:
        /*0084*/ 	.byte	0x04, 0x12
        /*0086*/ 	.short	(.L_24 - .L_23)
	.align		4
.L_23:
        /*0088*/ 	.word	index@(_Z24encode_rows_cubic_kernelPiiii)
        /*008c*/ 	.word	0x00000028
.L_24:


//--------------------- .nv.compat                --------------------------
	.section	.nv.compat,"",@"SHT_CUDA_COMPAT_INFO"
	.align	4
        /*0000*/ 	.byte	0x02, 0x09, 0x00, 0x00, 0x02, 0x02, 0x01, 0x00, 0x02, 0x05, 0x05, 0x00, 0x03, 0x07, 0x01, 0x01
        /*0010*/ 	.byte	0x02, 0x03, 0x00, 0x00, 0x02, 0x06, 0x01, 0x00, 0x04, 0x0b, 0x08, 0x00, 0x09, 0x00, 0x00, 0x00
        /*0020*/ 	.byte	0x00, 0x00, 0x00, 0x00


//--------------------- .nv.info._Z28copy_systematic_kernel_fixedPiS_iii --------------------------
	.section	.nv.info._Z28copy_systematic_kernel_fixedPiS_iii,"",@"SHT_CUDA_INFO"
	.sectionflags	@""
	.align	4


	//----- nvinfo : EIATTR_CUDA_API_VERSION
	.align		4
        /*0000*/ 	.byte	0x04, 0x37
        /*0002*/ 	.short	(.L_26 - .L_25)
.L_25:
        /*0004*/ 	.word	0x00000082


	//----- nvinfo : EIATTR_KPARAM_INFO
	.align		4
.L_26:
        /*0008*/ 	.byte	0x04, 0x17
        /*000a*/ 	.short	(.L_28 - .L_27)
.L_27:
        /*000c*/ 	.word	0x00000000
        /*0010*/ 	.short	0x0004
        /*0012*/ 	.short	0x0018
        /*0014*/ 	.byte	0x00, 0xf0, 0x11, 0x00


	//----- nvinfo : EIATTR_KPARAM_INFO
	.align		4
.L_28:
        /*0018*/ 	.byte	0x04, 0x17
        /*001a*/ 	.short	(.L_30 - .L_29)
.L_29:
        /*001c*/ 	.word	0x00000000
        /*0020*/ 	.short	0x0003
        /*0022*/ 	.short	0x0014
        /*0024*/ 	.byte	0x00, 0xf0, 0x11, 0x00


	//----- nvinfo : EIATTR_KPARAM_INFO
	.align		4
.L_30:
        /*0028*/ 	.byte	0x04, 0x17
        /*002a*/ 	.short	(.L_32 - .L_31)
.L_31:
        /*002c*/ 	.word	0x00000000
        /*0030*/ 	.short	0x0002
        /*0032*/ 	.short	0x0010
        /*0034*/ 	.byte	0x00, 0xf0, 0x11, 0x00


	//----- nvinfo : EIATTR_KPARAM_INFO
	.align		4
.L_32:
        /*0038*/ 	.byte	0x04, 0x17
        /*003a*/ 	.short	(.L_34 - .L_33)
.L_33:
        /*003c*/ 	.word	0x00000000
        /*0040*/ 	.short	0x0001
        /*0042*/ 	.short	0x0008
        /*0044*/ 	.byte	0x00, 0xf5, 0x21, 0x00


	//----- nvinfo : EIATTR_KPARAM_INFO
	.align		4
.L_34:
        /*0048*/ 	.byte	0x04, 0x17
        /*004a*/ 	.short	(.L_36 - .L_35)
.L_35:
        /*004c*/ 	.word	0x00000000
        /*0050*/ 	.short	0x0000
        /*0052*/ 	.short	0x0000
        /*0054*/ 	.byte	0x00, 0xf5, 0x21, 0x00


	//----- nvinfo : EIATTR_SPARSE_MMA_MASK
	.align		4
.L_36:
        /*0058*/ 	.byte	0x03, 0x50
        /*005a*/ 	.short	0x0000


	//----- nvinfo : EIATTR_MAXREG_COUNT
	.align		4
        /*005c*/ 	.byte	0x03, 0x1b
        /*005e*/ 	.short	0x00ff


	//----- nvinfo : EIATTR_MERCURY_ISA_VERSION
	.align		4
        /*0060*/ 	.byte	0x03, 0x5f
        /*0062*/ 	.short	0x0101


	//----- nvinfo : EIATTR_VRC_CTA_INIT_COUNT
	.align		4
        /*0064*/ 	.byte	0x02, 0x4a
	.zero		1
	.zero		1


	//----- nvinfo : EIATTR_EXIT_INSTR_OFFSETS
	.align		4
        /*0068*/ 	.byte	0x04, 0x1c
        /*006a*/ 	.short	(.L_38 - .L_37)


	//   ....[0]....
.L_37:
        /*006c*/ 	.word	0x000000b0


	//   ....[1]....
        /*0070*/ 	.word	0x000006f0


	//----- nvinfo : EIATTR_CBANK_PARAM_SIZE
	.align		4
.L_38:
        /*0074*/ 	.byte	0x03, 0x19
        /*0076*/ 	.short	0x001c


	//----- nvinfo : EIATTR_PARAM_CBANK
	.align		4
        /*0078*/ 	.byte	0x04, 0x0a
        /*007a*/ 	.short	(.L_40 - .L_39)
	.align		4
.L_39:
        /*007c*/ 	.word	index@(.nv.constant0._Z28copy_systematic_kernel_fixedPiS_iii)
        /*0080*/ 	.short	0x0380
        /*0082*/ 	.short	0x001c


	//----- nvinfo : EIATTR_SW_WAR
	.align		4
.L_40:
        /*0084*/ 	.byte	0x04, 0x36
        /*0086*/ 	.short	(.L_42 - .L_41)
.L_41:
        /*0088*/ 	.word	0x00000008
.L_42:


//--------------------- .nv.info._Z26encode_slices_cubic_kernelPiiii --------------------------
	.section	.nv.info._Z26encode_slices_cubic_kernelPiiii,"",@"SHT_CUDA_INFO"
	.sectionflags	@""
	.align	4


	//----- nvinfo : EIATTR_CUDA_API_VERSION
	.align		4
        /*0000*/ 	.byte	0x04, 0x37
        /*0002*/ 	.short	(.L_44 - .L_43)
.L_43:
        /*0004*/ 	.word	0x00000082


	//----- nvinfo : EIATTR_KPARAM_INFO
	.align		4
.L_44:
        /*0008*/ 	.byte	0x04, 0x17
        /*000a*/ 	.short	(.L_46 - .L_45)
.L_45:
        /*000c*/ 	.word	0x00000000
        /*0010*/ 	.short	0x0003
        /*0012*/ 	.short	0x0010
        /*0014*/ 	.byte	0x00, 0xf0, 0x11, 0x00


	//----- nvinfo : EIATTR_KPARAM_INFO
	.align		4
.L_46:
        /*0018*/ 	.byte	0x04, 0x17
        /*001a*/ 	.short	(.L_48 - .L_47)
.L_47:
        /*001c*/ 	.word	0x00000000
        /*0020*/ 	.short	0x0002
        /*0022*/ 	.short	0x000c
        /*0024*/ 	.byte	0x00, 0xf0, 0x11, 0x00


	//----- nvinfo : EIATTR_KPARAM_INFO
	.align		4
.L_48:
        /*0028*/ 	.byte	0x04, 0x17
        /*002a*/ 	.short	(.L_50 - .L_49)
.L_49:
        /*002c*/ 	.word	0x00000000
        /*0030*/ 	.short	0x0001
        /*0032*/ 	.short	0x0008
        /*0034*/ 	.byte	0x00, 0xf0, 0x11, 0x00


	//----- nvinfo : EIATTR_KPARAM_INFO
	.align		4
.L_50:
        /*0038*/ 	.byte	0x04, 0x17
        /*003a*/ 	.short	(.L_52 - .L_51)
.L_51:
        /*003c*/ 	.word	0x00000000
        /*0040*/ 	.short	0x0000
        /*0042*/ 	.short	0x0000
        /*0044*/ 	.byte	0x00, 0xf5, 0x21, 0x00


	//----- nvinfo : EIATTR_SPARSE_MMA_MASK
	.align		4
.L_52:
        /*0048*/ 	.byte	0x03, 0x50
        /*004a*/ 	.short	0x0000


	//----- nvinfo : EIATTR_MAXREG_COUNT
	.align		4
        /*004c*/ 	.byte	0x03, 0x1b
        /*004e*/ 	.short	0x00ff


	//----- nvinfo : EIATTR_MERCURY_ISA_VERSION
	.align		4
        /*0050*/ 	.byte	0x03, 0x5f
        /*0052*/ 	.short	0x0101


	//----- nvinfo : EIATTR_VRC_CTA_INIT_COUNT
	.align		4
        /*0054*/ 	.byte	0x02, 0x4a
	.zero		1
	.zero		1


	//----- nvinfo : EIATTR_EXIT_INSTR_OFFSETS
	.align		4
        /*0058*/ 	.byte	0x04, 0x1c
        /*005a*/ 	.short	(.L_54 - .L_53)


	//   ....[0]....
.L_53:
        /*005c*/ 	.word	0x000000e0


	//   ....[1]....
        /*0060*/ 	.word	0x00000c50


	//   ....[2]....
        /*0064*/ 	.word	0x00001720


	//   ....[3]....
        /*0068*/ 	.word	0x00001a10


	//   ....[4]....
        /*006c*/ 	.word	0x00001b80


	//   ....[5]....
        /*0070*/ 	.word	0x00001c70


	//   ....[6]....
        /*0074*/ 	.word	0x00001cd0


	//----- nvinfo : EIATTR_CBANK_PARAM_SIZE
	.align		4
.L_54:
        /*0078*/ 	.byte	0x03, 0x19
        /*007a*/ 	.short	0x0014


	//----- nvinfo : EIATTR_PARAM_CBANK
	.align		4
        /*007c*/ 	.byte	0x04, 0x0a
        /*007e*/ 	.short	(.L_56 - .L_55)
	.align		4
.L_55:
        /*0080*/ 	.word	index@(.nv.constant0._Z26encode_slices_cubic_kernelPiiii)
        /*0084*/ 	.short	0x0380
        /*0086*/ 	.short	0x0014


	//----- nvinfo : EIATTR_SW_WAR
	.align		4
.L_56:
        /*0088*/ 	.byte	0x04, 0x36
        /*008a*/ 	.short	(.L_58 - .L_57)
.L_57:
        /*008c*/ 	.word	0x00000008
.L_58:


//--------------------- .nv.info._Z27encode_columns_cubic_kernelPiiii --------------------------
	.section	.nv.info._Z27encode_columns_cubic_kernelPiiii,"",@"SHT_CUDA_INFO"
	.sectionflags	@""
	.align	4


	//----- nvinfo : EIATTR_CUDA_API_VERSION
	.align		4
        /*0000*/ 	.byte	0x04, 0x37
        /*0002*/ 	.short	(.L_60 - .L_59)
.L_59:
        /*0004*/ 	.word	0x00000082


	//----- nvinfo : EIATTR_KPARAM_INFO
	.align		4
.L_60:
        /*0008*/ 	.byte	0x04, 0x17
        /*000a*/ 	.short	(.L_62 - .L_61)
.L_61:
        /*000c*/ 	.word	0x00000000
        /*0010*/ 	.short	0x0003
        /*0012*/ 	.short	0x0010
        /*0014*/ 	.byte	0x00, 0xf0, 0x11, 0x00


	//----- nvinfo : EIATTR_KPARAM_INFO
	.align		4
.L_62:
        /*0018*/ 	.byte	0x04, 0x17
        /*001a*/ 	.short	(.L_64 - .L_63)
.L_63:
        /*001c*/ 	.word	0x00000000
        /*0020*/ 	.short	0x0002
        /*0022*/ 	.short	0x000c
        /*0024*/ 	.byte	0x00, 0xf0, 0x11, 0x00


	//----- nvinfo : EIATTR_KPARAM_INFO
	.align		4
.L_64:
        /*0028*/ 	.byte	0x04, 0x17
        /*002a*/ 	.short	(.L_66 - .L_65)
.L_65:
        /*002c*/ 	.word	0x00000000
        /*0030*/ 	.short	0x0001
        /*0032*/ 	.short	0x0008
        /*0034*/ 	.byte	0x00, 0xf0, 0x11, 0x00


	//----- nvinfo : EIATTR_KPARAM_INFO
	.align		4
.L_66:
        /*0038*/ 	.byte	0x04, 0x17
        /*003a*/ 	.short	(.L_68 - .L_67)
.L_67:
        /*003c*/ 	.word	0x00000000
        /*0040*/ 	.short	0x0000
        /*0042*/ 	.short	0x0000
        /*0044*/ 	.byte	0x00, 0xf5, 0x21, 0x00


	//----- nvinfo : EIATTR_SPARSE_MMA_MASK
	.align		4
.L_68:
        /*0048*/ 	.byte	0x03, 0x50
        /*004a*/ 	.short	0x0000


	//----- nvinfo : EIATTR_MAXREG_COUNT
	.align		4
        /*004c*/ 	.byte	0x03, 0x1b
        /*004e*/ 	.short	0x00ff


	//----- nvinfo : EIATTR_MERCURY_ISA_VERSION
	.align		4
        /*0050*/ 	.byte	0x03, 0x5f
        /*0052*/ 	.short	0x0101


	//----- nvinfo : EIATTR_VRC_CTA_INIT_COUNT
	.align		4
        /*0054*/ 	.byte	0x02, 0x4a
	.zero		1
	.zero		1


	//----- nvinfo : EIATTR_EXIT_INSTR_OFFSETS
	.align		4
        /*0058*/ 	.byte	0x04, 0x1c
        /*005a*/ 	.short	(.L_70 - .L_69)


	//   ....[0]....
.L_69:
        /*005c*/ 	.word	0x000000d0


	//   ....[1]....
        /*0060*/ 	.word	0x00000740


	//   ....[2]....
        /*0064*/ 	.word	0x000011d0


	//----- nvinfo : EIATTR_CBANK_PARAM_SIZE
	.align		4
.L_70:
        /*0068*/ 	.byte	0x03, 0x19
        /*006a*/ 	.short	0x0014


	//----- nvinfo : EIATTR_PARAM_CBANK
	.align		4
        /*006c*/ 	.byte	0x04, 0x0a
        /*006e*/ 	.short	(.L_72 - .L_71)
	.align		4
.L_71:
        /*0070*/ 	.word	index@(.nv.constant0._Z27encode_columns_cubic_kernelPiiii)
        /*0074*/ 	.short	0x0380
        /*0076*/ 	.short	0x0014


	//----- nvinfo : EIATTR_SW_WAR
	.align		4
.L_72:
        /*0078*/ 	.byte	0x04, 0x36
        /*007a*/ 	.short	(.L_74 - .L_73)
.L_73:
        /*007c*/ 	.word	0x00000008
.L_74:


//--------------------- .nv.info._Z24encode_rows_cubic_kernelPiiii --------------------------
	.section	.nv.info._Z24encode_rows_cubic_kernelPiiii,"",@"SHT_CUDA_INFO"
	.sectionflags	@""
	.align	4


	//----- nvinfo : EIATTR_CUDA_API_VERSION
	.align		4
        /*0000*/ 	.byte	0x04, 0x37
        /*0002*/ 	.short	(.L_76 - .L_75)
.L_75:
        /*0004*/ 	.word	0x00000082


	//----- nvinfo : EIATTR_KPARAM_INFO
	.align		4
.L_76:
        /*0008*/ 	.byte	0x04, 0x17
        /*000a*/ 	.short	(.L_78 - .L_77)
.L_77:
        /*000c*/ 	.word	0x00000000
        /*0010*/ 	.short	0x0003
        /*0012*/ 	.short	0x0010
        /*0014*/ 	.byte	0x00, 0xf0, 0x11, 0x00


	//----- nvinfo : EIATTR_KPARAM_INFO
	.align		4
.L_78:
        /*0018*/ 	.byte	0x04, 0x17
        /*001a*/ 	.short	(.L_80 - .L_79)
.L_79:
        /*001c*/ 	.word	0x00000000
        /*0020*/ 	.short	0x0002
        /*0022*/ 	.short	0x000c
        /*0024*/ 	.byte	0x00, 0xf0, 0x11, 0x00


	//----- nvinfo : EIATTR_KPARAM_INFO
	.align		4
.L_80:
        /*0028*/ 	.byte	0x04, 0x17
        /*002a*/ 	.short	(.L_82 - .L_81)
.L_81:
        /*002c*/ 	.word	0x00000000
        /*0030*/ 	.short	0x0001
        /*0032*/ 	.short	0x0008
        /*0034*/ 	.byte	0x00, 0xf0, 0x11, 0x00


	//----- nvinfo : EIATTR_KPARAM_INFO
	.align		4
.L_82:
        /*0038*/ 	.byte	0x04, 0x17
        /*003a*/ 	.short	(.L_84 - .L_83)
.L_83:
        /*003c*/ 	.word	0x00000000
        /*0040*/ 	.short	0x0000
        /*0042*/ 	.short	0x0000
        /*0044*/ 	.byte	0x00, 0xf5, 0x21, 0x00


	//----- nvinfo : EIATTR_SPARSE_MMA_MASK
	.align		4
.L_84:
        /*0048*/ 	.byte	0x03, 0x50
        /*004a*/ 	.short	0x0000


	//----- nvinfo : EIATTR_MAXREG_COUNT
	.align		4
        /*004c*/ 	.byte	0x03, 0x1b
        /*004e*/ 	.short	0x00ff


	//----- nvinfo : EIATTR_MERCURY_ISA_VERSION
	.align		4
        /*0050*/ 	.byte	0x03, 0x5f
        /*0052*/ 	.short	0x0101


	//----- nvinfo : EIATTR_VRC_CTA_INIT_COUNT
	.align		4
        /*0054*/ 	.byte	0x02, 0x4a
	.zero		1
	.zero		1


	//----- nvinfo : EIATTR_EXIT_INSTR_OFFSETS
	.align		4
        /*0058*/ 	.byte	0x04, 0x1c
        /*005a*/ 	.short	(.L_86 - .L_85)


	//   ....[0]....
.L_85:
        /*005c*/ 	.word	0x000000d0


	//   ....[1]....
        /*0060*/ 	.word	0x00000900


	//   ....[2]....
        /*0064*/ 	.word	0x000013a0


	//----- nvinfo : EIATTR_CBANK_PARAM_SIZE
	.align		4
.L_86:
        /*0068*/ 	.byte	0x03, 0x19
        /*006a*/ 	.short	0x0014


	//----- nvinfo : EIATTR_PARAM_CBANK
	.align		4
        /*006c*/ 	.byte	0x04, 0x0a
        /*006e*/ 	.short	(.L_88 - .L_87)
	.align		4
.L_87:
        /*0070*/ 	.word	index@(.nv.constant0._Z24encode_rows_cubic_kernelPiiii)
        /*0074*/ 	.short	0x0380
        /*0076*/ 	.short	0x0014


	//----- nvinfo : EIATTR_SW_WAR
	.align		4
.L_88:
        /*0078*/ 	.byte	0x04, 0x36
        /*007a*/ 	.short	(.L_90 - .L_89)
.L_89:
        /*007c*/ 	.word	0x00000008
.L_90:


//--------------------- .nv.callgraph             --------------------------
	.section	.nv.callgraph,"",@"SHT_CUDA_CALLGRAPH"
	.align	4
	.sectionentsize	8
	.align		4
        /*0000*/ 	.word	0x00000000
	.align		4
        /*0004*/ 	.word	0xffffffff
	.align		4
        /*0008*/ 	.word	0x00000000
	.align		4
        /*000c*/ 	.word	0xfffffffe
	.align		4
        /*0010*/ 	.word	0x00000000
	.align		4
        /*0014*/ 	.word	0xfffffffd
	.align		4
        /*0018*/ 	.word	0x00000000
	.align		4
        /*001c*/ 	.word	0xfffffffc


//--------------------- .nv.constant3             --------------------------
	.section	.nv.constant3,"a",@progbits
	.align	4
.nv.constant3:
	.type		d_G,@object
	.size		d_G,(.L_0 - d_G)
d_G:
	.zero		600
.L_0:


//--------------------- .text._Z28copy_systematic_kernel_fixedPiS_iii --------------------------
	.section	.text._Z28copy_systematic_kernel_fixedPiS_iii,"ax",@progbits
	.align	128
        .global         _Z28copy_systematic_kernel_fixedPiS_iii
        .type           _Z28copy_systematic_kernel_fixedPiS_iii,@function
        .size           _Z28copy_systematic_kernel_fixedPiS_iii,(.L_x_45 - _Z28copy_systematic_kernel_fixedPiS_iii)
        .other          _Z28copy_systematic_kernel_fixedPiS_iii,@"STO_CUDA_ENTRY STV_DEFAULT"
_Z28copy_systematic_kernel_fixedPiS_iii:
.text._Z28copy_systematic_kernel_fixedPiS_iii:
[----:B------:R-:W-:Y:S01]  /*0000*/  LDC R1, c[0x0][0x37c] ;  /* 0x0000df00ff017b82 */ /* 0x000fe20000000800 */
[----:B------:R-:W0:Y:S07]  /*0010*/  S2R R2, SR_TID.X ;  /* 0x0000000000027919 */ /* 0x000e2e0000002100 */
[----:B------:R-:W1:Y:S01]  /*0020*/  LDC R0, c[0x0][0x394] ;  /* 0x0000e500ff007b82 */ /* 0x000e620000000800 */
[----:B------:R-:W2:Y:S07]  /*0030*/  LDCU UR5, c[0x0][0x398] ;  /* 0x00007300ff0577ac */ /* 0x000eae0008000800 */
[----:B------:R-:W0:Y:S08]  /*0040*/  S2UR UR4, SR_CTAID.X ;  /* 0x00000000000479c3 */ /* 0x000e300000002500 */
[----:B------:R-:W0:Y:S01]  /*0050*/  LDC R9, c[0x0][0x360] ;  /* 0x0000d800ff097b82 */ /* 0x000e220000000800 */
[----:B-1----:R-:W-:-:S04]  /*0060*/  IMAD R3, R0, R0, RZ ;  /* 0x0000000000037224 */ /* 0x002fc800078e02ff */
[----:B------:R-:W-:Y:S02]  /*0070*/  IMAD R4, R3, R0, RZ ;  /* 0x0000000003047224 */ /* 0x000fe400078e02ff */
[----:B0-----:R-:W-:Y:S02]  /*0080*/  IMAD R9, R9, UR4, R2 ;  /* 0x0000000409097c24 */ /* 0x001fe4000f8e0202 */
[----:B--2---:R-:W-:-:S05]  /*0090*/  IMAD R2, R4, UR5, RZ ;  /* 0x0000000504027c24 */ /* 0x004fca000f8e02ff */
[----:B------:R-:W-:-:S13]  /*00a0*/  ISETP.GE.AND P0, PT, R9, R2, PT ;  /* 0x000000020900720c */ /* 0x000fda0003f06270 */
[----:B------:R-:W-:Y:S05]  /*00b0*/  @P0 EXIT ;  /* 0x000000000000094d */ /* 0x000fea0003800000 */
[----:B------:R-:W0:Y:S01]  /*00c0*/  LDC.64 R6, c[0x0][0x380] ;  /* 0x0000e000ff067b82 */ /* 0x000e220000000a00 */
[----:B------:R-:W1:Y:S01]  /*00d0*/  LDCU.64 UR4, c[0x0][0x358] ;  /* 0x00006b00ff0477ac */ /* 0x000e620008000a00 */
[----:B------:R-:W-:Y:S02]  /*00e0*/  IABS R12, R4 ;  /* 0x00000004000c7213 */ /* 0x000fe40000000000 */
[----:B------:R-:W-:Y:S01]  /*00f0*/  IABS R14, R9 ;  /* 0x00000009000e7213 */ /* 0x000fe20000000000 */
[----:B------:R-:W2:Y:S01]  /*0100*/  LDCU UR6, c[0x0][0x390] ;  /* 0x00007200ff0677ac */ /* 0x000ea20008000800 */
[----:B0-----:R-:W-:-:S05]  /*0110*/  IMAD.WIDE R6, R9, 0x4, R6 ;  /* 0x0000000409067825 */ /* 0x001fca00078e0206 */
[----:B-1----:R0:W3:Y:S01]  /*0120*/  LDG.E R2, desc[UR4][R6.64] ;  /* 0x0000000406027981 */ /* 0x0020e2000c1e1900 */
[----:B------:R-:W1:Y:S01]  /*0130*/  I2F.RP R5, R12 ;  /* 0x0000000c00057306 */ /* 0x000e620000209400 */
[----:B------:R-:W-:Y:S02]  /*0140*/  IABS R16, R3 ;  /* 0x0000000300107213 */ /* 0x000fe40000000000 */
[----:B0-----:R-:W-:Y:S02]  /*0150*/  IABS R7, R4 ;  /* 0x0000000400077213 */ /* 0x001fe40000000000 */
[----:B------:R-:W-:-:S03]  /*0160*/  IABS R6, R0 ;  /* 0x0000000000067213 */ /* 0x000fc60000000000 */
[----:B-1----:R-:W0:Y:S08]  /*0170*/  MUFU.RCP R5, R5 ;  /* 0x0000000500057308 */ /* 0x002e300000001000 */
[----:B------:R-:W1:Y:S01]  /*0180*/  I2F.RP R8, R6 ;  /* 0x0000000600087306 */ /* 0x000e620000209400 */
[----:B0-----:R-:W-:Y:S02]  /*0190*/  VIADD R10, R5, 0xffffffe ;  /* 0x0ffffffe050a7836 */ /* 0x001fe40000000000 */
[----:B------:R-:W-:-:S05]  /*01a0*/  IMAD.MOV R5, RZ, RZ, -R7 ;  /* 0x000000ffff057224 */ /* 0x000fca00078e0a07 */
[----:B------:R0:W4:Y:S08]  /*01b0*/  F2I.FTZ.U32.TRUNC.NTZ R11, R10 ;  /* 0x0000000a000b7305 */ /* 0x000130000021f000 */
[----:B-1----:R-:W1:Y:S01]  /*01c0*/  MUFU.RCP R8, R8 ;  /* 0x0000000800087308 */ /* 0x002e620000001000 */
[----:B0-----:R-:W-:Y:S02]  /*01d0*/  HFMA2 R10, -RZ, RZ, 0, 0 ;  /* 0x00000000ff0a7431 */ /* 0x001fe400000001ff */
[----:B----4-:R-:W-:-:S04]  /*01e0*/  IMAD.MOV R13, RZ, RZ, -R11 ;  /* 0x000000ffff0d7224 */ /* 0x010fc800078e0a0b */
[----:B------:R-:W-:-:S04]  /*01f0*/  IMAD R13, R13, R12, RZ ;  /* 0x0000000c0d0d7224 */ /* 0x000fc800078e02ff */
[----:B------:R-:W-:Y:S01]  /*0200*/  IMAD.HI.U32 R11, R11, R13, R10 ;  /* 0x0000000d0b0b7227 */ /* 0x000fe200078e000a */
[----:B-1----:R-:W-:Y:S02]  /*0210*/  IADD3 R10, PT, PT, R8, 0xffffffe, RZ ;  /* 0x0ffffffe080a7810 */ /* 0x002fe40007ffe0ff */
[----:B------:R-:W-:-:S03]  /*0220*/  IABS R8, R3 ;  /* 0x0000000300087213 */ /* 0x000fc60000000000 */
[----:B------:R-:W-:Y:S01]  /*0230*/  IMAD.HI.U32 R7, R11, R14, RZ ;  /* 0x0000000e0b077227 */ /* 0x000fe200078e00ff */
[----:B------:R-:W0:Y:S03]  /*0240*/  I2F.RP R13, R8 ;  /* 0x00000008000d7306 */ /* 0x000e260000209400 */
[----:B------:R-:W-:-:S05]  /*0250*/  IMAD R5, R7, R5, R14 ;  /* 0x0000000507057224 */ /* 0x000fca00078e020e */
[----:B------:R-:W-:Y:S01]  /*0260*/  ISETP.GT.U32.AND P1, PT, R12, R5, PT ;  /* 0x000000050c00720c */ /* 0x000fe20003f24070 */
[----:B0-----:R-:W0:-:S12]  /*0270*/  MUFU.RCP R13, R13 ;  /* 0x0000000d000d7308 */ /* 0x001e180000001000 */
[----:B------:R-:W-:Y:S02]  /*0280*/  @!P1 IMAD.IADD R5, R5, 0x1, -R12 ;  /* 0x0000000105059824 */ /* 0x000fe400078e0a0c */
[----:B------:R-:W-:Y:S01]  /*0290*/  @!P1 VIADD R7, R7, 0x1 ;  /* 0x0000000107079836 */ /* 0x000fe20000000000 */
[----:B------:R-:W-:Y:S02]  /*02a0*/  ISETP.NE.AND P1, PT, R4, RZ, PT ;  /* 0x000000ff0400720c */ /* 0x000fe40003f25270 */
[----:B------:R-:W-:Y:S02]  /*02b0*/  ISETP.GE.U32.AND P0, PT, R5, R12, PT ;  /* 0x0000000c0500720c */ /* 0x000fe40003f06070 */
[----:B------:R-:W-:-:S04]  /*02c0*/  LOP3.LUT R5, R9, R4, RZ, 0x3c, !PT ;  /* 0x0000000409057212 */ /* 0x000fc800078e3cff */
[----:B------:R-:W-:Y:S01]  /*02d0*/  ISETP.GE.AND P2, PT, R5, RZ, PT ;  /* 0x000000ff0500720c */ /* 0x000fe20003f46270 */
[----:B0-----:R-:W-:Y:S01]  /*02e0*/  VIADD R14, R13, 0xffffffe ;  /* 0x0ffffffe0d0e7836 */ /* 0x001fe20000000000 */
[----:B------:R-:W0:Y:S05]  /*02f0*/  F2I.FTZ.U32.TRUNC.NTZ R5, R10 ;  /* 0x0000000a00057305 */ /* 0x000e2a000021f000 */
[----:B------:R-:W-:-:S06]  /*0300*/  @P0 VIADD R7, R7, 0x1 ;  /* 0x0000000107070836 */ /* 0x000fcc0000000000 */
[----:B------:R-:W-:Y:S02]  /*0310*/  @!P2 IADD3 R7, PT, PT, -R7, RZ, RZ ;  /* 0x000000ff0707a210 */ /* 0x000fe40007ffe1ff */
[----:B------:R-:W-:Y:S01]  /*0320*/  @!P1 LOP3.LUT R7, RZ, R4, RZ, 0x33, !PT ;  /* 0x00000004ff079212 */ /* 0x000fe200078e33ff */
[----:B------:R-:W-:Y:S02]  /*0330*/  IMAD.MOV R4, RZ, RZ, -R4 ;  /* 0x000000ffff047224 */ /* 0x000fe400078e0a04 */
[----:B0-----:R-:W-:Y:S02]  /*0340*/  IMAD.MOV R11, RZ, RZ, -R5 ;  /* 0x000000ffff0b7224 */ /* 0x001fe400078e0a05 */
[----:B------:R-:W-:Y:S01]  /*0350*/  IMAD R9, R7, R4, R9 ;  /* 0x0000000407097224 */ /* 0x000fe200078e0209 */
[----:B------:R-:W-:Y:S01]  /*0360*/  MOV R4, RZ ;  /* 0x000000ff00047202 */ /* 0x000fe20000000f00 */
[----:B------:R-:W-:-:S03]  /*0370*/  IMAD R11, R11, R6, RZ ;  /* 0x000000060b0b7224 */ /* 0x000fc600078e02ff */
[----:B------:R-:W-:Y:S01]  /*0380*/  IABS R12, R9 ;  /* 0x00000009000c7213 */ /* 0x000fe20000000000 */
[----:B------:R-:W-:Y:S01]  /*0390*/  IMAD.HI.U32 R11, R5, R11, R4 ;  /* 0x0000000b050b7227 */ /* 0x000fe200078e0004 */
[----:B------:R-:W-:-:S04]  /*03a0*/  LOP3.LUT R10, R9, R0, RZ, 0x3c, !PT ;  /* 0x00000000090a7212 */ /* 0x000fc800078e3cff */
[----:B------:R-:W-:Y:S01]  /*03b0*/  ISETP.GE.AND P2, PT, R10, RZ, PT ;  /* 0x000000ff0a00720c */ /* 0x000fe20003f46270 */
[----:B------:R-:W-:Y:S01]  /*03c0*/  IMAD.HI.U32 R4, R11, R12, RZ ;  /* 0x0000000c0b047227 */ /* 0x000fe200078e00ff */
[----:B------:R-:W-:-:S03]  /*03d0*/  LOP3.LUT R10, RZ, R0, RZ, 0x33, !PT ;  /* 0x00000000ff0a7212 */ /* 0x000fc600078e33ff */
[----:B------:R-:W-:-:S04]  /*03e0*/  IMAD.MOV R5, RZ, RZ, -R4 ;  /* 0x000000ffff057224 */ /* 0x000fc800078e0a04 */
[----:B------:R-:W-:-:S05]  /*03f0*/  IMAD R5, R6, R5, R12 ;  /* 0x0000000506057224 */ /* 0x000fca00078e020c */
[----:B------:R-:W-:-:S13]  /*0400*/  ISETP.GT.U32.AND P1, PT, R6, R5, PT ;  /* 0x000000050600720c */ /* 0x000fda0003f24070 */
[-C--:B------:R-:W-:Y:S02]  /*0410*/  @!P1 IADD3 R5, PT, PT, R5, -R6.reuse, RZ ;  /* 0x8000000605059210 */ /* 0x080fe40007ffe0ff */
[----:B------:R-:W-:Y:S02]  /*0420*/  @!P1 IADD3 R4, PT, PT, R4, 0x1, RZ ;  /* 0x0000000104049810 */ /* 0x000fe40007ffe0ff */
[----:B------:R-:W-:Y:S02]  /*0430*/  ISETP.GE.U32.AND P0, PT, R5, R6, PT ;  /* 0x000000060500720c */ /* 0x000fe40003f06070 */
[----:B------:R-:W0:Y:S11]  /*0440*/  F2I.FTZ.U32.TRUNC.NTZ R5, R14 ;  /* 0x0000000e00057305 */ /* 0x000e36000021f000 */
[----:B------:R-:W-:Y:S01]  /*0450*/  @P0 VIADD R4, R4, 0x1 ;  /* 0x0000000104040836 */ /* 0x000fe20000000000 */
[----:B------:R-:W-:-:S03]  /*0460*/  ISETP.NE.AND P0, PT, R0, RZ, PT ;  /* 0x000000ff0000720c */ /* 0x000fc60003f05270 */
[----:B------:R-:W-:Y:S01]  /*0470*/  @!P2 IMAD.MOV R4, RZ, RZ, -R4 ;  /* 0x000000ffff04a224 */ /* 0x000fe200078e0a04 */
[----:B0-----:R-:W-:-:S04]  /*0480*/  IADD3 R15, PT, PT, RZ, -R5, RZ ;  /* 0x80000005ff0f7210 */ /* 0x001fc80007ffe0ff */
[----:B------:R-:W-:Y:S01]  /*0490*/  SEL R13, R10, R4, !P0 ;  /* 0x000000040a0d7207 */ /* 0x000fe20004000000 */
[----:B------:R-:W-:Y:S02]  /*04a0*/  HFMA2 R4, -RZ, RZ, 0, 0 ;  /* 0x00000000ff047431 */ /* 0x000fe400000001ff */
[----:B------:R-:W-:Y:S01]  /*04b0*/  IMAD R15, R15, R8, RZ ;  /* 0x000000080f0f7224 */ /* 0x000fe200078e02ff */
[----:B------:R-:W-:-:S03]  /*04c0*/  IABS R14, R13 ;  /* 0x0000000d000e7213 */ /* 0x000fc60000000000 */
[----:B------:R-:W-:Y:S01]  /*04d0*/  IMAD.HI.U32 R5, R5, R15, R4 ;  /* 0x0000000f05057227 */ /* 0x000fe200078e0004 */
[----:B------:R-:W-:-:S03]  /*04e0*/  MOV R4, R14 ;  /* 0x0000000e00047202 */ /* 0x000fc60000000f00 */
[----:B------:R-:W-:Y:S02]  /*04f0*/  IMAD.MOV R15, RZ, RZ, -R16 ;  /* 0x000000ffff0f7224 */ /* 0x000fe400078e0a10 */
[----:B------:R-:W-:-:S04]  /*0500*/  IMAD.HI.U32 R5, R5, R12, RZ ;  /* 0x0000000c05057227 */ /* 0x000fc800078e00ff */
[----:B------:R-:W-:Y:S02]  /*0510*/  IMAD R15, R5, R15, R12 ;  /* 0x0000000f050f7224 */ /* 0x000fe400078e020c */
[----:B------:R-:W-:-:S03]  /*0520*/  IMAD.HI.U32 R11, R11, R4, RZ ;  /* 0x000000040b0b7227 */ /* 0x000fc600078e00ff */
[----:B------:R-:W-:Y:S01]  /*0530*/  ISETP.GT.U32.AND P4, PT, R8, R15, PT ;  /* 0x0000000f0800720c */ /* 0x000fe20003f84070 */
[----:B------:R-:W-:-:S04]  /*0540*/  IMAD.MOV R11, RZ, RZ, -R11 ;  /* 0x000000ffff0b7224 */ /* 0x000fc800078e0a0b */
[----:B------:R-:W-:Y:S01]  /*0550*/  IMAD R11, R6, R11, R4 ;  /* 0x0000000b060b7224 */ /* 0x000fe200078e0204 */
[----:B------:R-:W-:-:S04]  /*0560*/  LOP3.LUT R4, R9, R3, RZ, 0x3c, !PT ;  /* 0x0000000309047212 */ /* 0x000fc800078e3cff */
[----:B------:R-:W-:Y:S02]  /*0570*/  ISETP.GT.U32.AND P1, PT, R6, R11, PT ;  /* 0x0000000b0600720c */ /* 0x000fe40003f24070 */
[----:B------:R-:W-:Y:S02]  /*0580*/  ISETP.GE.AND P2, PT, R4, RZ, PT ;  /* 0x000000ff0400720c */ /* 0x000fe40003f46270 */
[-C--:B------:R-:W-:Y:S02]  /*0590*/  @!P4 IADD3 R15, PT, PT, R15, -R8.reuse, RZ ;  /* 0x800000080f0fc210 */ /* 0x080fe40007ffe0ff */
[----:B------:R-:W-:Y:S02]  /*05a0*/  @!P4 IADD3 R5, PT, PT, R5, 0x1, RZ ;  /* 0x000000010505c810 */ /* 0x000fe40007ffe0ff */
[----:B------:R-:W-:Y:S02]  /*05b0*/  ISETP.GE.U32.AND P3, PT, R15, R8, PT ;  /* 0x000000080f00720c */ /* 0x000fe40003f66070 */
[----:B------:R-:W-:-:S03]  /*05c0*/  ISETP.NE.AND P4, PT, R3, RZ, PT ;  /* 0x000000ff0300720c */ /* 0x000fc60003f85270 */
[----:B------:R-:W-:-:S05]  /*05d0*/  @!P1 IMAD.IADD R11, R11, 0x1, -R6 ;  /* 0x000000010b0b9824 */ /* 0x000fca00078e0a06 */
[----:B------:R-:W-:-:S03]  /*05e0*/  ISETP.GT.U32.AND P1, PT, R6, R11, PT ;  /* 0x0000000b0600720c */ /* 0x000fc60003f24070 */
[----:B------:R-:W-:Y:S01]  /*05f0*/  @P3 VIADD R5, R5, 0x1 ;  /* 0x0000000105053836 */ /* 0x000fe20000000000 */
[C---:B------:R-:W-:Y:S02]  /*0600*/  ISETP.GE.AND P3, PT, R13.reuse, RZ, PT ;  /* 0x000000ff0d00720c */ /* 0x040fe40003f66270 */
[----:B------:R-:W-:Y:S02]  /*0610*/  IADD3 R13, PT, PT, -R13, RZ, RZ ;  /* 0x000000ff0d0d7210 */ /* 0x000fe40007ffe1ff */
[----:B------:R-:W-:Y:S02]  /*0620*/  MOV R8, R5 ;  /* 0x0000000500087202 */ /* 0x000fe40000000f00 */
[----:B------:R-:W0:Y:S01]  /*0630*/  LDC.64 R4, c[0x0][0x388] ;  /* 0x0000e200ff047b82 */ /* 0x000e220000000a00 */
[----:B------:R-:W-:Y:S01]  /*0640*/  IMAD R0, R0, R13, R9 ;  /* 0x0000000d00007224 */ /* 0x000fe200078e0209 */
[----:B------:R-:W-:Y:S01]  /*0650*/  @!P2 IADD3 R8, PT, PT, -R8, RZ, RZ ;  /* 0x000000ff0808a210 */ /* 0x000fe20007ffe1ff */
[----:B------:R-:W-:Y:S01]  /*0660*/  @!P1 IMAD.IADD R11, R11, 0x1, -R6 ;  /* 0x000000010b0b9824 */ /* 0x000fe200078e0a06 */
[----:B------:R-:W-:-:S03]  /*0670*/  @!P4 LOP3.LUT R8, RZ, R3, RZ, 0x33, !PT ;  /* 0x00000003ff08c212 */ /* 0x000fc600078e33ff */
[----:B------:R-:W-:Y:S02]  /*0680*/  @!P3 IMAD.MOV R11, RZ, RZ, -R11 ;  /* 0x000000ffff0bb224 */ /* 0x000fe400078e0a0b */
[----:B--2---:R-:W-:-:S03]  /*0690*/  IMAD R7, R7, UR6, R8 ;  /* 0x0000000607077c24 */ /* 0x004fc6000f8e0208 */
[----:B------:R-:W-:-:S05]  /*06a0*/  SEL R10, R10, R11, !P0 ;  /* 0x0000000b0a0a7207 */ /* 0x000fca0004000000 */
[----:B------:R-:W-:-:S04]  /*06b0*/  IMAD R7, R7, UR6, R10 ;  /* 0x0000000607077c24 */ /* 0x000fc8000f8e020a */
[----:B------:R-:W-:-:S04]  /*06c0*/  IMAD R7, R7, UR6, R0 ;  /* 0x0000000607077c24 */ /* 0x000fc8000f8e0200 */
[----:B0-----:R-:W-:-:S05]  /*06d0*/  IMAD.WIDE R4, R7, 0x4, R4 ;  /* 0x0000000407047825 */ /* 0x001fca00078e0204 */
[----:B---3--:R-:W-:Y:S01]  /*06e0*/  STG.E desc[UR4][R4.64], R2 ;  /* 0x0000000204007986 */ /* 0x008fe2000c101904 */
[----:B------:R-:W-:Y:S05]  /*06f0*/  EXIT ;  /* 0x000000000000794d */ /* 0x000fea0003800000 */
.L_x_0:
[----:B------:R-:W-:-:S00]  /*0700*/  BRA `(.L_x_0) ;  /* 0xfffffffc00fc7947 */ /* 0x000fc0000383ffff */
[----:B------:R-:W-:-:S00]  /*0710*/  NOP ;  /* 0x0000000000007918 */ /* 0x000fc00000000000 */
        /* <DEDUP_REMOVED lines=14> */
.L_x_45:


//--------------------- .text._Z26encode_slices_cubic_kernelPiiii --------------------------
	.section	.text._Z26encode_slices_cubic_kernelPiiii,"ax",@progbits
	.align	128
        .global         _Z26encode_slices_cubic_kernelPiiii
        .type           _Z26encode_slices_cubic_kernelPiiii,@function
        .size           _Z26encode_slices_cubic_kernelPiiii,(.L_x_46 - _Z26encode_slices_cubic_kernelPiiii)
        .other          _Z26encode_slices_cubic_kernelPiiii,@"STO_CUDA_ENTRY STV_DEFAULT"
_Z26encode_slices_cubic_kernelPiiii:
.text._Z26encode_slices_cubic_kernelPiiii:
[----:B------:R-:W0:Y:S01]  /*0000*/  LDC R1, c[0x0][0x37c] ;  /* 0x0000df00ff017b82 */ /* 0x000e220000000800 */
[----:B------:R-:W1:Y:S07]  /*0010*/  S2R R3, SR_TID.X ;  /* 0x0000000000037919 */ /* 0x000e6e0000002100 */
[----:B------:R-:W2:Y:S01]  /*0020*/  S2UR UR4, SR_CTAID.Z ;  /* 0x00000000000479c3 */ /* 0x000ea20000002700 */
[----:B------:R-:W3:Y:S01]  /*0030*/  LDCU UR5, c[0x0][0x38c] ;  /* 0x00007180ff0577ac */ /* 0x000ee20008000800 */
[----:B0-----:R-:W-:-:S06]  /*0040*/  IADD3 R1, PT, PT, R1, -0x28, RZ ;  /* 0xffffffd801017810 */ /* 0x001fcc0007ffe0ff */
[----:B------:R-:W2:Y:S08]  /*0050*/  LDC R2, c[0x0][0x390] ;  /* 0x0000e400ff027b82 */ /* 0x000eb00000000800 */
[----:B------:R-:W1:Y:S08]  /*0060*/  S2UR UR6, SR_CTAID.X ;  /* 0x00000000000679c3 */ /* 0x000e700000002500 */
[----:B------:R-:W1:Y:S08]  /*0070*/  LDC R0, c[0x0][0x360] ;  /* 0x0000d800ff007b82 */ /* 0x000e700000000800 */
[----:B------:R-:W0:Y:S01]  /*0080*/  S2UR UR9, SR_CTAID.Y ;  /* 0x00000000000979c3 */ /* 0x000e220000002600 */
[----:B--2---:R-:W-:-:S07]  /*0090*/  ISETP.LE.AND P0, PT, R2, UR4, PT ;  /* 0x0000000402007c0c */ /* 0x004fce000bf03270 */
[----:B------:R-:W0:Y:S01]  /*00a0*/  LDC R23, c[0x0][0x388] ;  /* 0x0000e200ff177b82 */ /* 0x000e220000000800 */
[----:B-1----:R-:W-:Y:S01]  /*00b0*/  IMAD R0, R0, UR6, R3 ;  /* 0x0000000600007c24 */ /* 0x002fe2000f8e0203 */
[----:B0-----:R-:W-:-:S04]  /*00c0*/  ISETP.LE.OR P0, PT, R23, UR9, P0 ;  /* 0x0000000917007c0c */ /* 0x001fc80008703670 */
[----:B------:R-:W-:-:S13]  /*00d0*/  ISETP.GE.OR P0, PT, R0, R23, P0 ;  /* 0x000000170000720c */ /* 0x000fda0000706670 */
[----:B---3--:R-:W-:Y:S05]  /*00e0*/  @P0 EXIT ;  /* 0x000000000000094d */ /* 0x008fea0003800000 */
[----:B------:R-:W0:Y:S01]  /*00f0*/  LDCU UR6, c[0x0][0x38c] ;  /* 0x00007180ff0677ac */ /* 0x000e220008000800 */
[----:B------:R-:W-:Y:S01]  /*0100*/  IMAD R22, R23, UR4, RZ ;  /* 0x0000000417167c24 */ /* 0x000fe2000f8e02ff */
[----:B------:R-:W1:Y:S03]  /*0110*/  LDCU.64 UR16, c[0x0][0x358] ;  /* 0x00006b00ff1077ac */ /* 0x000e660008000a00 */
[----:B------:R-:W-:Y:S01]  /*0120*/  IMAD R22, R22, R23, RZ ;  /* 0x0000001716167224 */ /* 0x000fe200078e02ff */
[----:B0-----:R-:W-:-:S09]  /*0130*/  UISETP.GE.AND UP0, UPT, UR6, 0x1, UPT ;  /* 0x000000010600788c */ /* 0x001fd2000bf06270 */
[----:B-1----:R-:W-:Y:S05]  /*0140*/  BRA.U !UP0, `(.L_x_1) ;  /* 0x0000000908bc7547 */ /* 0x002fea000b800000 */
[----:B------:R-:W-:Y:S01]  /*0150*/  UISETP.GE.U32.AND UP1, UPT, UR6, 0x10, UPT ;  /* 0x000000100600788c */ /* 0x000fe2000bf26070 */
[----:B------:R-:W-:Y:S01]  /*0160*/  HFMA2 R25, -RZ, RZ, 0, 0 ;  /* 0x00000000ff197431 */ /* 0x000fe200000001ff */
[----:B------:R-:W-:Y:S01]  /*0170*/  ULOP3.LUT UR4, UR6, 0xf, URZ, 0xc0, !UPT ;  /* 0x0000000f06047892 */ /* 0x000fe2000f8ec0ff */
[----:B------:R-:W-:-:S03]  /*0180*/  IMAD R24, R22, R23, UR9 ;  /* 0x0000000916187e24 */ /* 0x000fc6000f8e0217 */
[----:B------:R-:W-:-:S03]  /*0190*/  UISETP.NE.AND UP2, UPT, UR4, URZ, UPT ;  /* 0x000000ff0400728c */ /* 0x000fc6000bf45270 */
[----:B------:R-:W-:Y:S08]  /*01a0*/  BRA.U !UP1, `(.L_x_2) ;  /* 0x0000000509407547 */ /* 0x000ff0000b800000 */
[----:B------:R-:W-:Y:S01]  /*01b0*/  ULOP3.LUT UR7, UR6, 0x7ffffff0, URZ, 0xc0, !UPT ;  /* 0x7ffffff006077892 */ /* 0x000fe2000f8ec0ff */
[----:B------:R-:W-:-:S05]  /*01c0*/  MOV R26, RZ ;  /* 0x000000ff001a7202 */ /* 0x000fca0000000f00 */
[----:B------:R-:W-:-:S07]  /*01d0*/  MOV R25, UR7 ;  /* 0x0000000700197c02 */ /* 0x000fce0008000f00 */
.L_x_3:
[----:B0-----:R-:W0:Y:S01]  /*01e0*/  LDC.64 R18, c[0x0][0x380] ;  /* 0x0000e000ff127b82 */ /* 0x001e220000000a00 */
[----:B------:R-:W-:-:S04]  /*01f0*/  IMAD R2, R26, R23, R0 ;  /* 0x000000171a027224 */ /* 0x000fc800078e0200 */
[CC--:B------:R-:W-:Y:S01]  /*0200*/  IMAD R3, R2.reuse, R23.reuse, R24 ;  /* 0x0000001702037224 */ /* 0x0c0fe200078e0218 */
[----:B------:R-:W-:-:S05]  /*0210*/  IADD3 R6, PT, PT, R2, R23, RZ ;  /* 0x0000001702067210 */ /* 0x000fca0007ffe0ff */
[----:B------:R-:W-:Y:S02]  /*0220*/  IMAD R9, R6, R23, R24 ;  /* 0x0000001706097224 */ /* 0x000fe400078e0218 */
[----:B0-----:R-:W-:-:S04]  /*0230*/  IMAD.WIDE R2, R3, 0x4, R18 ;  /* 0x0000000403027825 */ /* 0x001fc800078e0212 */
[----:B------:R-:W-:Y:S01]  /*0240*/  IMAD.WIDE R8, R9, 0x4, R18 ;  /* 0x0000000409087825 */ /* 0x000fe200078e0212 */
[----:B------:R-:W2:Y:S04]  /*0250*/  LDG.E R4, desc[UR16][R2.64] ;  /* 0x0000001002047981 */ /* 0x000ea8000c1e1900 */
[----:B------:R0:W2:Y:S01]  /*0260*/  LDG.E R5, desc[UR16][R8.64] ;  /* 0x0000001008057981 */ /* 0x0000a2000c1e1900 */
[----:B------:R-:W-:Y:S02]  /*0270*/  IADD3 R6, PT, PT, R6, R23, RZ ;  /* 0x0000001706067210 */ /* 0x000fe40007ffe0ff */
[----:B------:R-:W-:Y:S02]  /*0280*/  LEA R27, R26, R1, 0x2 ;  /* 0x000000011a1b7211 */ /* 0x000fe400078e10ff */
[CC--:B------:R-:W-:Y:S01]  /*0290*/  IADD3 R10, PT, PT, R6.reuse, R23.reuse, RZ ;  /* 0x00000017060a7210 */ /* 0x0c0fe20007ffe0ff */
[----:B------:R-:W-:-:S03]  /*02a0*/  IMAD R11, R6, R23, R24 ;  /* 0x00000017060b7224 */ /* 0x000fc600078e0218 */
[CC--:B------:R-:W-:Y:S01]  /*02b0*/  IADD3 R12, PT, PT, R10.reuse, R23.reuse, RZ ;  /* 0x000000170a0c7210 */ /* 0x0c0fe20007ffe0ff */
[-C--:B------:R-:W-:Y:S02]  /*02c0*/  IMAD R7, R10, R23.reuse, R24 ;  /* 0x000000170a077224 */ /* 0x080fe400078e0218 */
[----:B------:R-:W-:Y:S01]  /*02d0*/  IMAD.WIDE R10, R11, 0x4, R18 ;  /* 0x000000040b0a7825 */ /* 0x000fe200078e0212 */
[----:B------:R-:W-:-:S03]  /*02e0*/  IADD3 R14, PT, PT, R12, R23, RZ ;  /* 0x000000170c0e7210 */ /* 0x000fc60007ffe0ff */
[-C--:B------:R-:W-:Y:S01]  /*02f0*/  IMAD R15, R12, R23.reuse, R24 ;  /* 0x000000170c0f7224 */ /* 0x080fe200078e0218 */
[-C--:B0-----:R-:W-:Y:S01]  /*0300*/  IADD3 R8, PT, PT, R14, R23.reuse, RZ ;  /* 0x000000170e087210 */ /* 0x081fe20007ffe0ff */
[----:B------:R-:W-:Y:S01]  /*0310*/  IMAD.WIDE R6, R7, 0x4, R18 ;  /* 0x0000000407067825 */ /* 0x000fe200078e0212 */
[----:B------:R0:W3:Y:S02]  /*0320*/  LDG.E R2, desc[UR16][R10.64] ;  /* 0x000000100a027981 */ /* 0x0000e4000c1e1900 */
[-C--:B------:R-:W-:Y:S01]  /*0330*/  IADD3 R12, PT, PT, R8, R23.reuse, RZ ;  /* 0x00000017080c7210 */ /* 0x080fe20007ffe0ff */
[-CC-:B------:R-:W-:Y:S01]  /*0340*/  IMAD R9, R14, R23.reuse, R24.reuse ;  /* 0x000000170e097224 */ /* 0x180fe200078e0218 */
[----:B------:R-:W3:Y:S02]  /*0350*/  LDG.E R3, desc[UR16][R6.64] ;  /* 0x0000001006037981 */ /* 0x000ee4000c1e1900 */
[-C--:B------:R-:W-:Y:S01]  /*0360*/  IADD3 R16, PT, PT, R12, R23.reuse, RZ ;  /* 0x000000170c107210 */ /* 0x080fe20007ffe0ff */
[----:B------:R-:W-:-:S03]  /*0370*/  IMAD R13, R8, R23, R24 ;  /* 0x00000017080d7224 */ /* 0x000fc600078e0218 */
[----:B------:R-:W-:Y:S01]  /*0380*/  IADD3 R20, PT, PT, R16, R23, RZ ;  /* 0x0000001710147210 */ /* 0x000fe20007ffe0ff */
[----:B------:R-:W-:-:S03]  /*0390*/  IMAD.WIDE R8, R9, 0x4, R18 ;  /* 0x0000000409087825 */ /* 0x000fc600078e0212 */
[-C--:B------:R-:W-:Y:S01]  /*03a0*/  IADD3 R28, PT, PT, R20, R23.reuse, RZ ;  /* 0x00000017141c7210 */ /* 0x080fe20007ffe0ff */
[----:B------:R-:W-:Y:S02]  /*03b0*/  IMAD R17, R16, R23, R24 ;  /* 0x0000001710117224 */ /* 0x000fe400078e0218 */
[----:B------:R-:W-:-:S04]  /*03c0*/  IMAD.WIDE R14, R15, 0x4, R18 ;  /* 0x000000040f0e7825 */ /* 0x000fc800078e0212 */
[----:B------:R-:W-:Y:S02]  /*03d0*/  IMAD R21, R20, R23, R24 ;  /* 0x0000001714157224 */ /* 0x000fe400078e0218 */
[----:B------:R-:W-:-:S04]  /*03e0*/  IMAD.WIDE R16, R17, 0x4, R18 ;  /* 0x0000000411107825 */ /* 0x000fc800078e0212 */
[-CC-:B------:R-:W-:Y:S01]  /*03f0*/  IMAD R29, R28, R23.reuse, R24.reuse ;  /* 0x000000171c1d7224 */ /* 0x180fe200078e0218 */
[----:B--2---:R1:W-:Y:S02]  /*0400*/  STL.64 [R27], R4 ;  /* 0x000000041b007387 */ /* 0x0043e40000100a00 */
[-C--:B-1----:R-:W-:Y:S02]  /*0410*/  IMAD R5, R12, R23.reuse, R24 ;  /* 0x000000170c057224 */ /* 0x082fe400078e0218 */
[----:B------:R1:W2:Y:S02]  /*0420*/  LDG.E R4, desc[UR16][R14.64] ;  /* 0x000000100e047981 */ /* 0x0002a4000c1e1900 */
[--C-:B0-----:R-:W-:Y:S02]  /*0430*/  IMAD.WIDE R10, R5, 0x4, R18.reuse ;  /* 0x00000004050a7825 */ /* 0x101fe400078e0212 */
[----:B------:R0:W2:Y:S04]  /*0440*/  LDG.E R5, desc[UR16][R8.64] ;  /* 0x0000001008057981 */ /* 0x0000a8000c1e1900 */
[----:B------:R4:W5:Y:S01]  /*0450*/  LDG.E R7, desc[UR16][R10.64] ;  /* 0x000000100a077981 */ /* 0x000962000c1e1900 */
[----:B-1----:R-:W-:Y:S01]  /*0460*/  IMAD.WIDE R14, R21, 0x4, R18 ;  /* 0x00000004150e7825 */ /* 0x002fe200078e0212 */
[----:B0-----:R-:W-:-:S04]  /*0470*/  IADD3 R8, PT, PT, R28, R23, RZ ;  /* 0x000000171c087210 */ /* 0x001fc80007ffe0ff */
[----:B------:R-:W5:Y:S01]  /*0480*/  LDG.E R9, desc[UR16][R14.64] ;  /* 0x000000100e097981 */ /* 0x000f62000c1e1900 */
[CC--:B----4-:R-:W-:Y:S01]  /*0490*/  IADD3 R10, PT, PT, R8.reuse, R23.reuse, RZ ;  /* 0x00000017080a7210 */ /* 0x0d0fe20007ffe0ff */
[----:B------:R-:W-:Y:S02]  /*04a0*/  IMAD R21, R8, R23, R24 ;  /* 0x0000001708157224 */ /* 0x000fe400078e0218 */
[----:B------:R0:W5:Y:S02]  /*04b0*/  LDG.E R8, desc[UR16][R16.64] ;  /* 0x0000001010087981 */ /* 0x000164000c1e1900 */
[----:B------:R-:W-:-:S04]  /*04c0*/  IMAD.WIDE R20, R21, 0x4, R18 ;  /* 0x0000000415147825 */ /* 0x000fc800078e0212 */
[----:B------:R-:W-:Y:S01]  /*04d0*/  IMAD.WIDE R12, R13, 0x4, R18 ;  /* 0x000000040d0c7825 */ /* 0x000fe200078e0212 */
[----:B------:R1:W4:Y:S01]  /*04e0*/  LDG.E R11, desc[UR16][R20.64] ;  /* 0x00000010140b7981 */ /* 0x000322000c1e1900 */
[----:B0-----:R-:W-:-:S03]  /*04f0*/  IADD3 R16, PT, PT, R10, R23, RZ ;  /* 0x000000170a107210 */ /* 0x001fc60007ffe0ff */
[----:B------:R0:W4:Y:S01]  /*0500*/  LDG.E R6, desc[UR16][R12.64] ;  /* 0x000000100c067981 */ /* 0x000122000c1e1900 */
[CC--:B------:R-:W-:Y:S01]  /*0510*/  IADD3 R14, PT, PT, R16.reuse, R23.reuse, RZ ;  /* 0x00000017100e7210 */ /* 0x0c0fe20007ffe0ff */
[----:B------:R-:W-:-:S03]  /*0520*/  IMAD R17, R16, R23, R24 ;  /* 0x0000001710117224 */ /* 0x000fc600078e0218 */
[CC--:B-1----:R-:W-:Y:S01]  /*0530*/  IADD3 R21, PT, PT, R14.reuse, R23.reuse, RZ ;  /* 0x000000170e157210 */ /* 0x0c2fe20007ffe0ff */
[-CC-:B------:R-:W-:Y:S02]  /*0540*/  IMAD R16, R14, R23.reuse, R24.reuse ;  /* 0x000000170e107224 */ /* 0x180fe400078e0218 */
[-CC-:B0-----:R-:W-:Y:S02]  /*0550*/  IMAD R13, R10, R23.reuse, R24.reuse ;  /* 0x000000170a0d7224 */ /* 0x181fe400078e0218 */
[----:B------:R-:W-:Y:S02]  /*0560*/  IMAD R21, R21, R23, R24 ;  /* 0x0000001715157224 */ /* 0x000fe400078e0218 */
[----:B------:R-:W-:-:S04]  /*0570*/  IMAD.WIDE R12, R13, 0x4, R18 ;  /* 0x000000040d0c7825 */ /* 0x000fc800078e0212 */
[--C-:B------:R-:W-:Y:S02]  /*0580*/  IMAD.WIDE R14, R17, 0x4, R18.reuse ;  /* 0x00000004110e7825 */ /* 0x100fe400078e0212 */
[----:B------:R-:W4:Y:S02]  /*0590*/  LDG.E R12, desc[UR16][R12.64] ;  /* 0x000000100c0c7981 */ /* 0x000f24000c1e1900 */
[----:B------:R-:W-:-:S04]  /*05a0*/  IMAD.WIDE R28, R29, 0x4, R18 ;  /* 0x000000041d1c7825 */ /* 0x000fc800078e0212 */
[--C-:B------:R-:W-:Y:S01]  /*05b0*/  IMAD.WIDE R16, R16, 0x4, R18.reuse ;  /* 0x0000000410107825 */ /* 0x100fe200078e0212 */
[----:B------:R-:W4:Y:S03]  /*05c0*/  LDG.E R10, desc[UR16][R28.64] ;  /* 0x000000101c0a7981 */ /* 0x000f26000c1e1900 */
[----:B------:R-:W-:Y:S01]  /*05d0*/  IMAD.WIDE R18, R21, 0x4, R18 ;  /* 0x0000000415127825 */ /* 0x000fe200078e0212 */
[----:B------:R-:W4:Y:S04]  /*05e0*/  LDG.E R13, desc[UR16][R14.64] ;  /* 0x000000100e0d7981 */ /* 0x000f28000c1e1900 */
[----:B------:R-:W4:Y:S04]  /*05f0*/  LDG.E R20, desc[UR16][R16.64] ;  /* 0x0000001010147981 */ /* 0x000f28000c1e1900 */
[----:B------:R-:W4:Y:S01]  /*0600*/  LDG.E R21, desc[UR16][R18.64] ;  /* 0x0000001012157981 */ /* 0x000f22000c1e1900 */
[----:B------:R-:W-:-:S03]  /*0610*/  IADD3 R26, PT, PT, R26, 0x10, RZ ;  /* 0x000000101a1a7810 */ /* 0x000fc60007ffe0ff */
[----:B---3--:R0:W-:Y:S01]  /*0620*/  STL.64 [R27+0x8], R2 ;  /* 0x000008021b007387 */ /* 0x0081e20000100a00 */
[----:B------:R-:W-:-:S03]  /*0630*/  ISETP.NE.AND P0, PT, R26, R25, PT ;  /* 0x000000191a00720c */ /* 0x000fc60003f05270 */
[----:B--2---:R0:W-:Y:S04]  /*0640*/  STL.64 [R27+0x10], R4 ;  /* 0x000010041b007387 */ /* 0x0041e80000100a00 */
[----:B-----5:R0:W-:Y:S04]  /*0650*/  STL.64 [R27+0x20], R8 ;  /* 0x000020081b007387 */ /* 0x0201e80000100a00 */
[----:B----4-:R0:W-:Y:S04]  /*0660*/  STL.64 [R27+0x18], R6 ;  /* 0x000018061b007387 */ /* 0x0101e80000100a00 */
[----:B------:R0:W-:Y:S04]  /*0670*/  STL.64 [R27+0x28], R10 ;  /* 0x0000280a1b007387 */ /* 0x0001e80000100a00 */
[----:B------:R0:W-:Y:S04]  /*0680*/  STL.64 [R27+0x30], R12 ;  /* 0x0000300c1b007387 */ /* 0x0001e80000100a00 */
[----:B------:R0:W-:Y:S01]  /*0690*/  STL.64 [R27+0x38], R20 ;  /* 0x000038141b007387 */ /* 0x0001e20000100a00 */
[----:B------:R-:W-:Y:S05]  /*06a0*/  @P0 BRA `(.L_x_3) ;  /* 0xfffffff800cc0947 */ /* 0x000fea000383ffff */
.L_x_2:
[----:B------:R-:W-:Y:S05]  /*06b0*/  BRA.U !UP2, `(.L_x_1) ;  /* 0x000000050a607547 */ /* 0x000fea000b800000 */
[----:B------:R-:W-:Y:S02]  /*06c0*/  UISETP.GE.U32.AND UP1, UPT, UR4, 0x8, UPT ;  /* 0x000000080400788c */ /* 0x000fe4000bf26070 */
[----:B------:R-:W-:-:S04]  /*06d0*/  ULOP3.LUT UR7, UR6, 0x7, URZ, 0xc0, !UPT ;  /* 0x0000000706077892 */ /* 0x000fc8000f8ec0ff */
[----:B------:R-:W-:-:S03]  /*06e0*/  UISETP.NE.AND UP2, UPT, UR7, URZ, UPT ;  /* 0x000000ff0700728c */ /* 0x000fc6000bf45270 */
[----:B------:R-:W-:Y:S08]  /*06f0*/  BRA.U !UP1, `(.L_x_4) ;  /* 0x0000000109ac7547 */ /* 0x000ff0000b800000 */
[-C--:B0-----:R-:W-:Y:S01]  /*0700*/  IMAD R4, R25, R23.reuse, R0 ;  /* 0x0000001719047224 */ /* 0x081fe200078e0200 */
[----:B------:R-:W0:Y:S03]  /*0710*/  LDC.64 R2, c[0x0][0x380] ;  /* 0x0000e000ff027b82 */ /* 0x000e260000000a00 */
[CC--:B------:R-:W-:Y:S01]  /*0720*/  IMAD R7, R4.reuse, R23.reuse, R24 ;  /* 0x0000001704077224 */ /* 0x0c0fe200078e0218 */
[----:B------:R-:W-:-:S04]  /*0730*/  IADD3 R6, PT, PT, R4, R23, RZ ;  /* 0x0000001704067210 */ /* 0x000fc80007ffe0ff */
[CC--:B------:R-:W-:Y:S01]  /*0740*/  IADD3 R8, PT, PT, R6.reuse, R23.reuse, RZ ;  /* 0x0000001706087210 */ /* 0x0c0fe20007ffe0ff */
[----:B------:R-:W-:-:S03]  /*0750*/  IMAD R11, R6, R23, R24 ;  /* 0x00000017060b7224 */ /* 0x000fc600078e0218 */
[CC--:B------:R-:W-:Y:S01]  /*0760*/  IADD3 R16, PT, PT, R8.reuse, R23.reuse, RZ ;  /* 0x0000001708107210 */ /* 0x0c0fe20007ffe0ff */
[----:B------:R-:W-:-:S03]  /*0770*/  IMAD R13, R8, R23, R24 ;  /* 0x00000017080d7224 */ /* 0x000fc600078e0218 */
[----:B------:R-:W-:-:S04]  /*0780*/  IADD3 R4, PT, PT, R16, R23, RZ ;  /* 0x0000001710047210 */ /* 0x000fc80007ffe0ff */
[-C--:B------:R-:W-:Y:S01]  /*0790*/  IADD3 R8, PT, PT, R4, R23.reuse, RZ ;  /* 0x0000001704087210 */ /* 0x080fe20007ffe0ff */
[----:B------:R-:W-:-:S03]  /*07a0*/  IMAD R5, R16, R23, R24 ;  /* 0x0000001710057224 */ /* 0x000fc600078e0218 */
[----:B------:R-:W-:Y:S01]  /*07b0*/  IADD3 R18, PT, PT, R8, R23, RZ ;  /* 0x0000001708127210 */ /* 0x000fe20007ffe0ff */
[----:B0-----:R-:W-:-:S03]  /*07c0*/  IMAD.WIDE R6, R7, 0x4, R2 ;  /* 0x0000000407067825 */ /* 0x001fc600078e0202 */
[-C--:B------:R-:W-:Y:S01]  /*07d0*/  IADD3 R16, PT, PT, R18, R23.reuse, RZ ;  /* 0x0000001712107210 */ /* 0x080fe20007ffe0ff */
[----:B------:R-:W-:Y:S01]  /*07e0*/  IMAD.WIDE R10, R11, 0x4, R2 ;  /* 0x000000040b0a7825 */ /* 0x000fe200078e0202 */
[----:B------:R0:W2:Y:S03]  /*07f0*/  LDG.E R14, desc[UR16][R6.64] ;  /* 0x00000010060e7981 */ /* 0x0000a6000c1e1900 */
[-CC-:B------:R-:W-:Y:S01]  /*0800*/  IMAD R9, R4, R23.reuse, R24.reuse ;  /* 0x0000001704097224 */ /* 0x180fe200078e0218 */
[----:B------:R1:W3:Y:S01]  /*0810*/  LDG.E R15, desc[UR16][R10.64] ;  /* 0x000000100a0f7981 */ /* 0x0002e2000c1e1900 */
[-CC-:B------:R-:W-:Y:S02]  /*0820*/  IMAD R17, R8, R23.reuse, R24.reuse ;  /* 0x0000001708117224 */ /* 0x180fe400078e0218 */
[-CC-:B------:R-:W-:Y:S02]  /*0830*/  IMAD R19, R18, R23.reuse, R24.reuse ;  /* 0x0000001712137224 */ /* 0x180fe400078e0218 */
[----:B------:R-:W-:-:S02]  /*0840*/  IMAD R21, R16, R23, R24 ;  /* 0x0000001710157224 */ /* 0x000fc400078e0218 */
[----:B0-----:R-:W-:-:S04]  /*0850*/  IMAD.WIDE R6, R9, 0x4, R2 ;  /* 0x0000000409067825 */ /* 0x001fc800078e0202 */
[--C-:B------:R-:W-:Y:S02]  /*0860*/  IMAD.WIDE R12, R13, 0x4, R2.reuse ;  /* 0x000000040d0c7825 */ /* 0x100fe400078e0202 */
[----:B------:R-:W4:Y:S02]  /*0870*/  LDG.E R6, desc[UR16][R6.64] ;  /* 0x0000001006067981 */ /* 0x000f24000c1e1900 */
[--C-:B------:R-:W-:Y:S02]  /*0880*/  IMAD.WIDE R4, R5, 0x4, R2.reuse ;  /* 0x0000000405047825 */ /* 0x100fe400078e0202 */
[----:B------:R0:W5:Y:S02]  /*0890*/  LDG.E R12, desc[UR16][R12.64] ;  /* 0x000000100c0c7981 */ /* 0x000164000c1e1900 */
[--C-:B------:R-:W-:Y:S02]  /*08a0*/  IMAD.WIDE R8, R17, 0x4, R2.reuse ;  /* 0x0000000411087825 */ /* 0x100fe400078e0202 */
[----:B------:R-:W5:Y:S02]  /*08b0*/  LDG.E R4, desc[UR16][R4.64] ;  /* 0x0000001004047981 */ /* 0x000f64000c1e1900 */
[----:B-1----:R-:W-:-:S02]  /*08c0*/  IMAD.WIDE R10, R19, 0x4, R2 ;  /* 0x00000004130a7825 */ /* 0x002fc400078e0202 */
[----:B------:R-:W5:Y:S02]  /*08d0*/  LDG.E R8, desc[UR16][R8.64] ;  /* 0x0000001008087981 */ /* 0x000f64000c1e1900 */
[----:B------:R-:W-:Y:S02]  /*08e0*/  IMAD.WIDE R2, R21, 0x4, R2 ;  /* 0x0000000415027825 */ /* 0x000fe400078e0202 */
[----:B------:R-:W5:Y:S04]  /*08f0*/  LDG.E R10, desc[UR16][R10.64] ;  /* 0x000000100a0a7981 */ /* 0x000f68000c1e1900 */
[----:B------:R-:W5:Y:S01]  /*0900*/  LDG.E R2, desc[UR16][R2.64] ;  /* 0x0000001002027981 */ /* 0x000f62000c1e1900 */
[C---:B0-----:R-:W-:Y:S02]  /*0910*/  LEA R13, R25.reuse, R1, 0x2 ;  /* 0x00000001190d7211 */ /* 0x041fe400078e10ff */
[----:B------:R-:W-:-:S03]  /*0920*/  IADD3 R25, PT, PT, R25, 0x8, RZ ;  /* 0x0000000819197810 */ /* 0x000fc60007ffe0ff */
[----:B--2---:R1:W-:Y:S04]  /*0930*/  STL [R13], R14 ;  /* 0x0000000e0d007387 */ /* 0x0043e80000100800 */
[----:B---3--:R1:W-:Y:S04]  /*0940*/  STL [R13+0x4], R15 ;  /* 0x0000040f0d007387 */ /* 0x0083e80000100800 */
[----:B----4-:R1:W-:Y:S04]  /*0950*/  STL [R13+0x10], R6 ;  /* 0x000010060d007387 */ /* 0x0103e80000100800 */
[----:B-----5:R1:W-:Y:S04]  /*0960*/  STL [R13+0x8], R12 ;  /* 0x0000080c0d007387 */ /* 0x0203e80000100800 */
[----:B------:R1:W-:Y:S04]  /*0970*/  STL [R13+0xc], R4 ;  /* 0x00000c040d007387 */ /* 0x0003e80000100800 */
[----:B------:R1:W-:Y:S04]  /*0980*/  STL [R13+0x14], R8 ;  /* 0x000014080d007387 */ /* 0x0003e80000100800 */
[----:B------:R1:W-:Y:S04]  /*0990*/  STL [R13+0x18], R10 ;  /* 0x0000180a0d007387 */ /* 0x0003e80000100800 */
[----:B------:R1:W-:Y:S02]  /*09a0*/  STL [R13+0x1c], R2 ;  /* 0x00001c020d007387 */ /* 0x0003e40000100800 */
.L_x_4:
[----:B------:R-:W-:Y:S05]  /*09b0*/  BRA.U !UP2, `(.L_x_1) ;  /* 0x000000010aa07547 */ /* 0x000fea000b800000 */
[----:B------:R-:W-:Y:S02]  /*09c0*/  UISETP.GE.U32.AND UP1, UPT, UR7, 0x4, UPT ;  /* 0x000000040700788c */ /* 0x000fe4000bf26070 */
[----:B------:R-:W-:-:S04]  /*09d0*/  ULOP3.LUT UR8, UR6, 0x3, URZ, 0xc0, !UPT ;  /* 0x0000000306087892 */ /* 0x000fc8000f8ec0ff */
[----:B------:R-:W-:-:S03]  /*09e0*/  UISETP.NE.AND UP2, UPT, UR8, URZ, UPT ;  /* 0x000000ff0800728c */ /* 0x000fc6000bf45270 */
[----:B------:R-:W-:Y:S08]  /*09f0*/  BRA.U !UP1, `(.L_x_5) ;  /* 0x00000001095c7547 */ /* 0x000ff0000b800000 */
[----:B01----:R-:W0:Y:S01]  /*0a00*/  LDC.64 R2, c[0x0][0x380] ;  /* 0x0000e000ff027b82 */ /* 0x003e220000000a00 */
[----:B------:R-:W-:-:S04]  /*0a10*/  IMAD R4, R25, R23, R0 ;  /* 0x0000001719047224 */ /* 0x000fc800078e0200 */
[CC--:B------:R-:W-:Y:S01]  /*0a20*/  IMAD R5, R4.reuse, R23.reuse, R24 ;  /* 0x0000001704057224 */ /* 0x0c0fe200078e0218 */
[----:B------:R-:W-:-:S04]  /*0a30*/  IADD3 R6, PT, PT, R4, R23, RZ ;  /* 0x0000001704067210 */ /* 0x000fc80007ffe0ff */
[CC--:B------:R-:W-:Y:S01]  /*0a40*/  IADD3 R8, PT, PT, R6.reuse, R23.reuse, RZ ;  /* 0x0000001706087210 */ /* 0x0c0fe20007ffe0ff */
[----:B------:R-:W-:-:S03]  /*0a50*/  IMAD R7, R6, R23, R24 ;  /* 0x0000001706077224 */ /* 0x000fc600078e0218 */
[CC--:B------:R-:W-:Y:S01]  /*0a60*/  IADD3 R10, PT, PT, R8.reuse, R23.reuse, RZ ;  /* 0x00000017080a7210 */ /* 0x0c0fe20007ffe0ff */
[----:B------:R-:W-:-:S04]  /*0a70*/  IMAD R9, R8, R23, R24 ;  /* 0x0000001708097224 */ /* 0x000fc800078e0218 */
[----:B------:R-:W-:Y:S02]  /*0a80*/  IMAD R11, R10, R23, R24 ;  /* 0x000000170a0b7224 */ /* 0x000fe400078e0218 */
[----:B0-----:R-:W-:-:S04]  /*0a90*/  IMAD.WIDE R4, R5, 0x4, R2 ;  /* 0x0000000405047825 */ /* 0x001fc800078e0202 */
[--C-:B------:R-:W-:Y:S02]  /*0aa0*/  IMAD.WIDE R6, R7, 0x4, R2.reuse ;  /* 0x0000000407067825 */ /* 0x100fe400078e0202 */
[----:B------:R-:W2:Y:S02]  /*0ab0*/  LDG.E R4, desc[UR16][R4.64] ;  /* 0x0000001004047981 */ /* 0x000ea4000c1e1900 */
[--C-:B------:R-:W-:Y:S02]  /*0ac0*/  IMAD.WIDE R8, R9, 0x4, R2.reuse ;  /* 0x0000000409087825 */ /* 0x100fe400078e0202 */
[----:B------:R-:W3:Y:S02]  /*0ad0*/  LDG.E R6, desc[UR16][R6.64] ;  /* 0x0000001006067981 */ /* 0x000ee4000c1e1900 */
[----:B------:R-:W-:Y:S02]  /*0ae0*/  IMAD.WIDE R2, R11, 0x4, R2 ;  /* 0x000000040b027825 */ /* 0x000fe400078e0202 */
[----:B------:R-:W4:Y:S04]  /*0af0*/  LDG.E R8, desc[UR16][R8.64] ;  /* 0x0000001008087981 */ /* 0x000f28000c1e1900 */
[----:B------:R-:W5:Y:S01]  /*0b00*/  LDG.E R2, desc[UR16][R2.64] ;  /* 0x0000001002027981 */ /* 0x000f62000c1e1900 */
[----:B------:R-:W-:-:S02]  /*0b10*/  LEA R11, R25, R1, 0x2 ;  /* 0x00000001190b7211 */ /* 0x000fc400078e10ff */
[----:B------:R-:W-:-:S03]  /*0b20*/  IADD3 R25, PT, PT, R25, 0x4, RZ ;  /* 0x0000000419197810 */ /* 0x000fc60007ffe0ff */
[----:B--2---:R2:W-:Y:S04]  /*0b30*/  STL [R11], R4 ;  /* 0x000000040b007387 */ /* 0x0045e80000100800 */
[----:B---3--:R2:W-:Y:S04]  /*0b40*/  STL [R11+0x4], R6 ;  /* 0x000004060b007387 */ /* 0x0085e80000100800 */
[----:B----4-:R2:W-:Y:S04]  /*0b50*/  STL [R11+0x8], R8 ;  /* 0x000008080b007387 */ /* 0x0105e80000100800 */
[----:B-----5:R2:W-:Y:S02]  /*0b60*/  STL [R11+0xc], R2 ;  /* 0x00000c020b007387 */ /* 0x0205e40000100800 */
.L_x_5:
[----:B------:R-:W-:Y:S05]  /*0b70*/  BRA.U !UP2, `(.L_x_1) ;  /* 0x000000010a307547 */ /* 0x000fea000b800000 */
[----:B012---:R-:W0:Y:S01]  /*0b80*/  LDC.64 R4, c[0x0][0x380] ;  /* 0x0000e000ff047b82 */ /* 0x007e220000000a00 */
[----:B------:R-:W-:-:S05]  /*0b90*/  UMOV UR4, URZ ;  /* 0x000000ff00047c82 */ /* 0x000fca0008000000 */
.L_x_6:
[----:B---3--:R-:W-:-:S04]  /*0ba0*/  IMAD R2, R25, R23, R0 ;  /* 0x0000001719027224 */ /* 0x008fc800078e0200 */
[----:B------:R-:W-:-:S04]  /*0bb0*/  IMAD R3, R2, R23, R24 ;  /* 0x0000001702037224 */ /* 0x000fc800078e0218 */
[----:B0-----:R-:W-:-:S06]  /*0bc0*/  IMAD.WIDE R2, R3, 0x4, R4 ;  /* 0x0000000403027825 */ /* 0x001fcc00078e0204 */
[----:B------:R-:W2:Y:S01]  /*0bd0*/  LDG.E R2, desc[UR16][R2.64] ;  /* 0x0000001002027981 */ /* 0x000ea2000c1e1900 */
[C---:B------:R-:W-:Y:S01]  /*0be0*/  LEA R7, R25.reuse, R1, 0x2 ;  /* 0x0000000119077211 */ /* 0x040fe200078e10ff */
[----:B------:R-:W-:Y:S01]  /*0bf0*/  UIADD3 UR4, UPT, UPT, UR4, 0x1, URZ ;  /* 0x0000000104047890 */ /* 0x000fe2000fffe0ff */
[----:B------:R-:W-:-:S03]  /*0c00*/  IADD3 R25, PT, PT, R25, 0x1, RZ ;  /* 0x0000000119197810 */ /* 0x000fc60007ffe0ff */
[----:B------:R-:W-:Y:S01]  /*0c10*/  UISETP.NE.AND UP1, UPT, UR4, UR8, UPT ;  /* 0x000000080400728c */ /* 0x000fe2000bf25270 */
[----:B--2---:R3:W-:Y:S08]  /*0c20*/  STL [R7], R2 ;  /* 0x0000000207007387 */ /* 0x0047f00000100800 */
[----:B------:R-:W-:Y:S05]  /*0c30*/  BRA.U UP1, `(.L_x_6) ;  /* 0xfffffffd01d87547 */ /* 0x000fea000b83ffff */
.L_x_1:
[----:B------:R-:W-:-:S13]  /*0c40*/  ISETP.LE.AND P0, PT, R23, UR6, PT ;  /* 0x0000000617007c0c */ /* 0x000fda000bf03270 */
[----:B------:R-:W-:Y:S05]  /*0c50*/  @P0 EXIT ;  /* 0x000000000000094d */ /* 0x000fea0003800000 */
[----:B------:R-:W-:Y:S01]  /*0c60*/  IMAD R22, R22, R23, UR9 ;  /* 0x0000000916167e24 */ /* 0x000fe2000f8e0217 */
[----:B------:R-:W-:Y:S06]  /*0c70*/  BRA.U !UP0, `(.L_x_7) ;  /* 0x0000000908b07547 */ /* 0x000fec000b800000 */
[----:B------:R-:W-:Y:S01]  /*0c80*/  ULOP3.LUT UR20, UR6, 0xf, URZ, 0xc0, !UPT ;  /* 0x0000000f06147892 */ /* 0x000fe2000f8ec0ff */
[----:B0123--:R-:W-:Y:S01]  /*0c90*/  IADD3 R2, PT, PT, R1, 0x20, RZ ;  /* 0x0000002001027810 */ /* 0x00ffe20007ffe0ff */
[----:B------:R-:W-:Y:S02]  /*0ca0*/  ULOP3.LUT UR21, UR6, 0x7, URZ, 0xc0, !UPT ;  /* 0x0000000706157892 */ /* 0x000fe4000f8ec0ff */
[----:B------:R-:W-:Y:S02]  /*0cb0*/  UIADD3 UR4, UPT, UPT, UR20, -0x1, URZ ;  /* 0xffffffff14047890 */ /* 0x000fe4000fffe0ff */
[----:B------:R-:W-:Y:S02]  /*0cc0*/  ULOP3.LUT UR22, UR6, 0x7ffffff0, URZ, 0xc0, !UPT ;  /* 0x7ffffff006167892 */ /* 0x000fe4000f8ec0ff */
[----:B------:R-:W-:Y:S02]  /*0cd0*/  ULOP3.LUT UR19, UR6, 0x3, URZ, 0xc0, !UPT ;  /* 0x0000000306137892 */ /* 0x000fe4000f8ec0ff */
[----:B------:R-:W-:-:S02]  /*0ce0*/  UIADD3 UR6, UPT, UPT, UR21, -0x1, URZ ;  /* 0xffffffff15067890 */ /* 0x000fc4000fffe0ff */
[----:B------:R-:W-:Y:S02]  /*0cf0*/  UISETP.GE.U32.AND UP0, UPT, UR4, 0x7, UPT ;  /* 0x000000070400788c */ /* 0x000fe4000bf06070 */
[----:B------:R-:W-:Y:S02]  /*0d00*/  UIADD3 UR18, UPT, UPT, -UR22, URZ, URZ ;  /* 0x000000ff16127290 */ /* 0x000fe4000fffe1ff */
[----:B------:R-:W-:Y:S01]  /*0d10*/  UISETP.GE.U32.AND UP1, UPT, UR6, 0x3, UPT ;  /* 0x000000030600788c */ /* 0x000fe2000bf26070 */
[----:B------:R-:W-:-:S10]  /*0d20*/  UMOV UR4, UR5 ;  /* 0x0000000500047c82 */ /* 0x000fd40008000000 */
.L_x_13:
[----:B0-----:R-:W0:Y:S01]  /*0d30*/  LDCU UR5, c[0x0][0x38c] ;  /* 0x00007180ff0577ac */ /* 0x001e220008000800 */
[----:B------:R-:W-:Y:S01]  /*0d40*/  HFMA2 R12, -RZ, RZ, 0, 0 ;  /* 0x00000000ff0c7431 */ /* 0x000fe200000001ff */
[----:B------:R-:W-:Y:S01]  /*0d50*/  MOV R3, RZ ;  /* 0x000000ff00037202 */ /* 0x000fe20000000f00 */
[----:B0-----:R-:W-:-:S09]  /*0d60*/  UISETP.GE.U32.AND UP2, UPT, UR5, 0x10, UPT ;  /* 0x000000100500788c */ /* 0x001fd2000bf46070 */
[----:B------:R-:W-:Y:S05]  /*0d70*/  BRA.U !UP2, `(.L_x_8) ;  /* 0x000000050a0c7547 */ /* 0x000fea000b800000 */
[----:B------:R-:W-:Y:S01]  /*0d80*/  MOV R3, RZ ;  /* 0x000000ff00037202 */ /* 0x000fe20000000f00 */
[----:B------:R-:W0:Y:S01]  /*0d90*/  LDCU UR23, c[0x0][0x388] ;  /* 0x00007100ff1777ac */ /* 0x000e220008000800 */
[----:B------:R-:W-:Y:S01]  /*0da0*/  MOV R20, R2 ;  /* 0x0000000200147202 */ /* 0x000fe20000000f00 */
[----:B------:R-:W-:Y:S01]  /*0db0*/  UMOV UR5, UR4 ;  /* 0x0000000400057c82 */ /* 0x000fe20008000000 */
[----:B------:R-:W-:-:S05]  /*0dc0*/  UMOV UR6, UR18 ;  /* 0x0000001200067c82 */ /* 0x000fca0008000000 */
.L_x_9:
[----:B------:R-:W2:Y:S04]  /*0dd0*/  LDL.64 R18, [R20+-0x20] ;  /* 0xffffe00014127983 */ /* 0x000ea80000100a00 */
[----:B------:R-:W3:Y:S04]  /*0de0*/  LDL.64 R16, [R20+-0x18] ;  /* 0xffffe80014107983 */ /* 0x000ee80000100a00 */
[----:B------:R-:W4:Y:S04]  /*0df0*/  LDL.64 R14, [R20+-0x10] ;  /* 0xfffff000140e7983 */ /* 0x000f280000100a00 */
[----:B------:R-:W5:Y:S04]  /*0e00*/  LDL.64 R12, [R20+-0x8] ;  /* 0xfffff800140c7983 */ /* 0x000f680000100a00 */
[----:B------:R-:W5:Y:S04]  /*0e10*/  LDL.64 R10, [R20] ;  /* 0x00000000140a7983 */ /* 0x000f680000100a00 */
[----:B------:R-:W5:Y:S04]  /*0e20*/  LDL.64 R8, [R20+0x8] ;  /* 0x0000080014087983 */ /* 0x000f680000100a00 */
[----:B------:R-:W5:Y:S04]  /*0e30*/  LDL.64 R6, [R20+0x10] ;  /* 0x0000100014067983 */ /* 0x000f680000100a00 */
[----:B------:R1:W5:Y:S01]  /*0e40*/  LDL.64 R4, [R20+0x18] ;  /* 0x0000180014047983 */ /* 0x0003620000100a00 */
[----:B------:R-:W-:-:S02]  /*0e50*/  USHF.L.U32 UR7, UR5, 0x2, URZ ;  /* 0x0000000205077899 */ /* 0x000fc400080006ff */
[----:B------:R-:W-:Y:S02]  /*0e60*/  UIADD3 UR6, UPT, UPT, UR6, 0x10, URZ ;  /* 0x0000001006067890 */ /* 0x000fe4000fffe0ff */
[----:B0-----:R-:W-:Y:S02]  /*0e70*/  UIMAD UR8, UR23, 0x4, UR7 ;  /* 0x00000004170878a4 */ /* 0x001fe4000f8e0207 */
[----:B------:R-:W-:Y:S01]  /*0e80*/  UISETP.NE.AND UP2, UPT, UR6, URZ, UPT ;  /* 0x000000ff0600728c */ /* 0x000fe2000bf45270 */
[----:B-1----:R-:W-:Y:S01]  /*0e90*/  IADD3 R20, PT, PT, R20, 0x40, RZ ;  /* 0x0000004014147810 */ /* 0x002fe20007ffe0ff */
[----:B------:R-:W-:Y:S02]  /*0ea0*/  UIMAD UR9, UR23, 0x4, UR8 ;  /* 0x00000004170978a4 */ /* 0x000fe4000f8e0208 */
[----:B------:R-:W-:Y:S02]  /*0eb0*/  ULEA UR5, UR23, UR5, 0x4 ;  /* 0x0000000517057291 */ /* 0x000fe4000f8e20ff */
[----:B------:R-:W2:Y:S01]  /*0ec0*/  LDCU UR7, c[0x3][UR7] ;  /* 0x00c00000070777ac */ /* 0x000ea20008000800 */
[----:B------:R-:W-:-:S03]  /*0ed0*/  UIMAD UR10, UR23, 0x4, UR9 ;  /* 0x00000004170a78a4 */ /* 0x000fc6000f8e0209 */
[----:B------:R-:W0:Y:S01]  /*0ee0*/  LDCU UR8, c[0x3][UR8] ;  /* 0x00c00000080877ac */ /* 0x000e220008000800 */
[----:B------:R-:W-:-:S03]  /*0ef0*/  UIMAD UR11, UR23, 0x4, UR10 ;  /* 0x00000004170b78a4 */ /* 0x000fc6000f8e020a */
[----:B------:R-:W3:Y:S01]  /*0f00*/  LDCU UR9, c[0x3][UR9] ;  /* 0x00c00000090977ac */ /* 0x000ee20008000800 */
[----:B------:R-:W-:-:S04]  /*0f10*/  UIMAD UR12, UR23, 0x4, UR11 ;  /* 0x00000004170c78a4 */ /* 0x000fc8000f8e020b */
[----:B------:R-:W1:Y:S01]  /*0f20*/  LDCU UR10, c[0x3][UR10] ;  /* 0x00c000000a0a77ac */ /* 0x000e620008000800 */
[----:B------:R-:W-:-:S03]  /*0f30*/  UIMAD UR13, UR23, 0x4, UR12 ;  /* 0x00000004170d78a4 */ /* 0x000fc6000f8e020c */
[----:B------:R-:W4:Y:S01]  /*0f40*/  LDCU UR11, c[0x3][UR11] ;  /* 0x00c000000b0b77ac */ /* 0x000f220008000800 */
[----:B------:R-:W-:-:S03]  /*0f50*/  UIMAD UR14, UR23, 0x4, UR13 ;  /* 0x00000004170e78a4 */ /* 0x000fc6000f8e020d */
[----:B------:R-:W4:Y:S01]  /*0f60*/  LDCU UR12, c[0x3][UR12] ;  /* 0x00c000000c0c77ac */ /* 0x000f220008000800 */
[----:B------:R-:W-:-:S04]  /*0f70*/  UIMAD UR15, UR23, 0x4, UR14 ;  /* 0x00000004170f78a4 */ /* 0x000fc8000f8e020e */
[----:B------:R-:W5:Y:S04]  /*0f80*/  LDCU UR13, c[0x3][UR13] ;  /* 0x00c000000d0d77ac */ /* 0x000f680008000800 */
[----:B------:R-:W5:Y:S01]  /*0f90*/  LDCU UR14, c[0x3][UR14] ;  /* 0x00c000000e0e77ac */ /* 0x000f620008000800 */
[----:B--2---:R-:W-:Y:S01]  /*0fa0*/  IMAD R18, R18, UR7, R3 ;  /* 0x0000000712127c24 */ /* 0x004fe2000f8e0203 */
[----:B------:R-:W-:Y:S02]  /*0fb0*/  UIMAD UR7, UR23, 0x4, UR15 ;  /* 0x00000004170778a4 */ /* 0x000fe4000f8e020f */
[----:B------:R-:W2:Y:S01]  /*0fc0*/  LDCU UR15, c[0x3][UR15] ;  /* 0x00c000000f0f77ac */ /* 0x000ea20008000800 */
[----:B0-----:R-:W-:Y:S01]  /*0fd0*/  IMAD R19, R19, UR8, R18 ;  /* 0x0000000813137c24 */ /* 0x001fe2000f8e0212 */
[----:B------:R-:W-:-:S03]  /*0fe0*/  UIMAD UR8, UR23, 0x4, UR7 ;  /* 0x00000004170878a4 */ /* 0x000fc6000f8e0207 */
[----:B---3--:R-:W-:Y:S01]  /*0ff0*/  IMAD R16, R16, UR9, R19 ;  /* 0x0000000910107c24 */ /* 0x008fe2000f8e0213 */
[----:B------:R-:W-:-:S03]  /*1000*/  UIMAD UR9, UR23, 0x4, UR8 ;  /* 0x00000004170978a4 */ /* 0x000fc6000f8e0208 */
[----:B-1----:R-:W-:Y:S01]  /*1010*/  IMAD R17, R17, UR10, R16 ;  /* 0x0000000a11117c24 */ /* 0x002fe2000f8e0210 */
[----:B------:R-:W0:Y:S03]  /*1020*/  LDCU UR7, c[0x3][UR7] ;  /* 0x00c00000070777ac */ /* 0x000e260008000800 */
[----:B----4-:R-:W-:Y:S01]  /*1030*/  IMAD R14, R14, UR11, R17 ;  /* 0x0000000b0e0e7c24 */ /* 0x010fe2000f8e0211 */
[----:B------:R-:W-:Y:S01]  /*1040*/  UIMAD UR10, UR23, 0x4, UR9 ;  /* 0x00000004170a78a4 */ /* 0x000fe2000f8e0209 */
[----:B------:R-:W1:Y:S02]  /*1050*/  LDCU UR8, c[0x3][UR8] ;  /* 0x00c00000080877ac */ /* 0x000e640008000800 */
[----:B------:R-:W-:Y:S01]  /*1060*/  IMAD R15, R15, UR12, R14 ;  /* 0x0000000c0f0f7c24 */ /* 0x000fe2000f8e020e */
[----:B------:R-:W-:-:S03]  /*1070*/  UIMAD UR11, UR23, 0x4, UR10 ;  /* 0x00000004170b78a4 */ /* 0x000fc6000f8e020a */
[----:B-----5:R-:W-:Y:S01]  /*1080*/  IMAD R12, R12, UR13, R15 ;  /* 0x0000000d0c0c7c24 */ /* 0x020fe2000f8e020f */
[----:B------:R-:W3:Y:S03]  /*1090*/  LDCU UR9, c[0x3][UR9] ;  /* 0x00c00000090977ac */ /* 0x000ee60008000800 */
[----:B------:R-:W-:Y:S01]  /*10a0*/  IMAD R13, R13, UR14, R12 ;  /* 0x0000000e0d0d7c24 */ /* 0x000fe2000f8e020c */
[----:B------:R-:W-:Y:S01]  /*10b0*/  UIMAD UR12, UR23, 0x4, UR11 ;  /* 0x00000004170c78a4 */ /* 0x000fe2000f8e020b */
[----:B------:R-:W4:Y:S02]  /*10c0*/  LDCU UR10, c[0x3][UR10] ;  /* 0x00c000000a0a77ac */ /* 0x000f240008000800 */
[----:B--2---:R-:W-:Y:S01]  /*10d0*/  IMAD R10, R10, UR15, R13 ;  /* 0x0000000f0a0a7c24 */ /* 0x004fe2000f8e020d */
[----:B------:R-:W-:-:S03]  /*10e0*/  ULEA UR13, UR23, UR12, 0x2 ;  /* 0x0000000c170d7291 */ /* 0x000fc6000f8e10ff */
[----:B0-----:R-:W-:Y:S01]  /*10f0*/  IMAD R11, R11, UR7, R10 ;  /* 0x000000070b0b7c24 */ /* 0x001fe2000f8e020a */
[----:B------:R-:W0:Y:S03]  /*1100*/  LDCU UR11, c[0x3][UR11] ;  /* 0x00c000000b0b77ac */ /* 0x000e260008000800 */
[----:B-1----:R-:W-:Y:S01]  /*1110*/  IMAD R8, R8, UR8, R11 ;  /* 0x0000000808087c24 */ /* 0x002fe2000f8e020b */
[----:B------:R-:W1:Y:S03]  /*1120*/  LDCU UR12, c[0x3][UR12] ;  /* 0x00c000000c0c77ac */ /* 0x000e660008000800 */
[----:B---3--:R-:W-:Y:S01]  /*1130*/  IMAD R9, R9, UR9, R8 ;  /* 0x0000000909097c24 */ /* 0x008fe2000f8e0208 */
[----:B------:R-:W2:Y:S03]  /*1140*/  LDCU UR13, c[0x3][UR13] ;  /* 0x00c000000d0d77ac */ /* 0x000ea60008000800 */
[----:B----4-:R-:W-:-:S04]  /*1150*/  IMAD R6, R6, UR10, R9 ;  /* 0x0000000a06067c24 */ /* 0x010fc8000f8e0209 */
[----:B0-----:R-:W-:-:S04]  /*1160*/  IMAD R7, R7, UR11, R6 ;  /* 0x0000000b07077c24 */ /* 0x001fc8000f8e0206 */
[----:B-1----:R-:W-:-:S04]  /*1170*/  IMAD R4, R4, UR12, R7 ;  /* 0x0000000c04047c24 */ /* 0x002fc8000f8e0207 */
[----:B--2---:R-:W-:Y:S01]  /*1180*/  IMAD R3, R5, UR13, R4 ;  /* 0x0000000d05037c24 */ /* 0x004fe2000f8e0204 */
[----:B------:R-:W-:Y:S06]  /*1190*/  BRA.U UP2, `(.L_x_9) ;  /* 0xfffffffd020c7547 */ /* 0x000fec000b83ffff */
[----:B------:R-:W-:-:S07]  /*11a0*/  MOV R12, UR22 ;  /* 0x00000016000c7c02 */ /* 0x000fce0008000f00 */
.L_x_8:
[----:B------:R-:W-:-:S09]  /*11b0*/  UISETP.NE.AND UP2, UPT, UR20, URZ, UPT ;  /* 0x000000ff1400728c */ /* 0x000fd2000bf45270 */
[----:B------:R-:W-:Y:S05]  /*11c0*/  BRA.U !UP2, `(.L_x_10) ;  /* 0x000000050a287547 */ /* 0x000fea000b800000 */
[----:B------:R-:W-:Y:S01]  /*11d0*/  UISETP.NE.AND UP2, UPT, UR21, URZ, UPT ;  /* 0x000000ff1500728c */ /* 0x000fe2000bf45270 */
[----:B------:R-:W-:Y:S10]  /*11e0*/  BRA.U !UP0, `(.L_x_11) ;  /* 0x0000000108807547 */ /* 0x000ff4000b800000 */
[C---:B------:R-:W-:Y:S01]  /*11f0*/  LEA R14, R12.reuse, R1, 0x2 ;  /* 0x000000010c0e7211 */ /* 0x040fe200078e10ff */
[----:B------:R-:W0:Y:S04]  /*1200*/  LDC R13, c[0x0][0x388] ;  /* 0x0000e200ff0d7b82 */ /* 0x000e280000000800 */
[----:B------:R-:W2:Y:S04]  /*1210*/  LDL.64 R10, [R14] ;  /* 0x000000000e0a7983 */ /* 0x000ea80000100a00 */
[----:B------:R-:W3:Y:S04]  /*1220*/  LDL.64 R8, [R14+0x8] ;  /* 0x000008000e087983 */ /* 0x000ee80000100a00 */
[----:B------:R-:W4:Y:S04]  /*1230*/  LDL.64 R6, [R14+0x10] ;  /* 0x000010000e067983 */ /* 0x000f280000100a00 */
[----:B------:R1:W5:Y:S01]  /*1240*/  LDL.64 R4, [R14+0x18] ;  /* 0x000018000e047983 */ /* 0x0003620000100a00 */
[C---:B0-----:R-:W-:Y:S01]  /*1250*/  IMAD R15, R12.reuse, R13, UR4 ;  /* 0x000000040c0f7e24 */ /* 0x041fe2000f8e020d */
[----:B------:R-:W-:-:S04]  /*1260*/  IADD3 R12, PT, PT, R12, 0x8, RZ ;  /* 0x000000080c0c7810 */ /* 0x000fc80007ffe0ff */
[----:B------:R-:W-:-:S04]  /*1270*/  SHF.L.U32 R18, R15, 0x2, RZ ;  /* 0x000000020f127819 */ /* 0x000fc800000006ff */
[C---:B------:R-:W-:Y:S01]  /*1280*/  LEA R20, R13.reuse, R18, 0x2 ;  /* 0x000000120d147211 */ /* 0x040fe200078e10ff */
[----:B------:R-:W2:Y:S03]  /*1290*/  LDC R19, c[0x3][R18] ;  /* 0x00c0000012137b82 */ /* 0x000ea60000000800 */
[----:B------:R-:W-:-:S04]  /*12a0*/  LEA R24, R13, R20, 0x2 ;  /* 0x000000140d187211 */ /* 0x000fc800078e10ff */
[C---:B------:R-:W-:Y:S01]  /*12b0*/  LEA R16, R13.reuse, R24, 0x2 ;  /* 0x000000180d107211 */ /* 0x040fe200078e10ff */
[----:B------:R-:W0:Y:S03]  /*12c0*/  LDC R20, c[0x3][R20] ;  /* 0x00c0000014147b82 */ /* 0x000e260000000800 */
[----:B------:R-:W-:-:S04]  /*12d0*/  LEA R26, R13, R16, 0x2 ;  /* 0x000000100d1a7211 */ /* 0x000fc800078e10ff */
[C---:B-1----:R-:W-:Y:S01]  /*12e0*/  LEA R14, R13.reuse, R26, 0x2 ;  /* 0x0000001a0d0e7211 */ /* 0x042fe200078e10ff */
[----:B------:R-:W3:Y:S03]  /*12f0*/  LDC R17, c[0x3][R24] ;  /* 0x00c0000018117b82 */ /* 0x000ee60000000800 */
[----:B------:R-:W-:-:S04]  /*1300*/  LEA R28, R13, R14, 0x2 ;  /* 0x0000000e0d1c7211 */ /* 0x000fc800078e10ff */
[----:B------:R-:W-:Y:S01]  /*1310*/  LEA R13, R13, R28, 0x2 ;  /* 0x0000001c0d0d7211 */ /* 0x000fe200078e10ff */
[----:B------:R-:W1:Y:S08]  /*1320*/  LDC R16, c[0x3][R16] ;  /* 0x00c0000010107b82 */ /* 0x000e700000000800 */
[----:B------:R-:W4:Y:S08]  /*1330*/  LDC R15, c[0x3][R26] ;  /* 0x00c000001a0f7b82 */ /* 0x000f300000000800 */
[----:B------:R-:W4:Y:S08]  /*1340*/  LDC R14, c[0x3][R14] ;  /* 0x00c000000e0e7b82 */ /* 0x000f300000000800 */
[----:B------:R-:W5:Y:S08]  /*1350*/  LDC R28, c[0x3][R28] ;  /* 0x00c000001c1c7b82 */ /* 0x000f700000000800 */
[----:B------:R-:W5:Y:S01]  /*1360*/  LDC R13, c[0x3][R13] ;  /* 0x00c000000d0d7b82 */ /* 0x000f620000000800 */
[----:B--2---:R-:W-:-:S04]  /*1370*/  IMAD R10, R10, R19, R3 ;  /* 0x000000130a0a7224 */ /* 0x004fc800078e0203 */
[----:B0-----:R-:W-:-:S04]  /*1380*/  IMAD R10, R20, R11, R10 ;  /* 0x0000000b140a7224 */ /* 0x001fc800078e020a */
[----:B---3--:R-:W-:-:S04]  /*1390*/  IMAD R8, R8, R17, R10 ;  /* 0x0000001108087224 */ /* 0x008fc800078e020a */
[----:B-1----:R-:W-:-:S04]  /*13a0*/  IMAD R8, R16, R9, R8 ;  /* 0x0000000910087224 */ /* 0x002fc800078e0208 */
[----:B----4-:R-:W-:-:S04]  /*13b0*/  IMAD R6, R6, R15, R8 ;  /* 0x0000000f06067224 */ /* 0x010fc800078e0208 */
[----:B------:R-:W-:-:S04]  /*13c0*/  IMAD R7, R14, R7, R6 ;  /* 0x000000070e077224 */ /* 0x000fc800078e0206 */
[----:B-----5:R-:W-:-:S04]  /*13d0*/  IMAD R4, R4, R28, R7 ;  /* 0x0000001c04047224 */ /* 0x020fc800078e0207 */
[----:B------:R-:W-:-:S07]  /*13e0*/  IMAD R3, R13, R5, R4 ;  /* 0x000000050d037224 */ /* 0x000fce00078e0204 */
.L_x_11:
[----:B------:R-:W-:Y:S05]  /*13f0*/  BRA.U !UP2, `(.L_x_10) ;  /* 0x000000010a9c7547 */ /* 0x000fea000b800000 */
[----:B------:R-:W-:Y:S01]  /*1400*/  UISETP.NE.AND UP2, UPT, UR19, URZ, UPT ;  /* 0x000000ff1300728c */ /* 0x000fe2000bf45270 */
[----:B------:R-:W-:Y:S10]  /*1410*/  BRA.U !UP1, `(.L_x_12) ;  /* 0x0000000109487547 */ /* 0x000ff4000b800000 */
[C---:B------:R-:W-:Y:S01]  /*1420*/  LEA R8, R12.reuse, R1, 0x2 ;  /* 0x000000010c087211 */ /* 0x040fe200078e10ff */
[----:B------:R-:W0:Y:S04]  /*1430*/  LDC R9, c[0x0][0x388] ;  /* 0x0000e200ff097b82 */ /* 0x000e280000000800 */
[----:B------:R-:W2:Y:S04]  /*1440*/  LDL.64 R4, [R8] ;  /* 0x0000000008047983 */ /* 0x000ea80000100a00 */
[----:B------:R-:W3:Y:S01]  /*1450*/  LDL.64 R6, [R8+0x8] ;  /* 0x0000080008067983 */ /* 0x000ee20000100a00 */
[C---:B0-----:R-:W-:Y:S01]  /*1460*/  IMAD R10, R12.reuse, R9, UR4 ;  /* 0x000000040c0a7e24 */ /* 0x041fe2000f8e0209 */
[----:B------:R-:W-:-:S04]  /*1470*/  IADD3 R12, PT, PT, R12, 0x4, RZ ;  /* 0x000000040c0c7810 */ /* 0x000fc80007ffe0ff */
[----:B------:R-:W-:-:S04]  /*1480*/  SHF.L.U32 R10, R10, 0x2, RZ ;  /* 0x000000020a0a7819 */ /* 0x000fc800000006ff */
[C---:B------:R-:W-:Y:S02]  /*1490*/  LEA R14, R9.reuse, R10, 0x2 ;  /* 0x0000000a090e7211 */ /* 0x040fe400078e10ff */
[----:B------:R-:W2:Y:S02]  /*14a0*/  LDC R10, c[0x3][R10] ;  /* 0x00c000000a0a7b82 */ /* 0x000ea40000000800 */
[----:B------:R-:W-:-:S04]  /*14b0*/  LEA R16, R9, R14, 0x2 ;  /* 0x0000000e09107211 */ /* 0x000fc800078e10ff */
[----:B------:R-:W-:Y:S02]  /*14c0*/  LEA R9, R9, R16, 0x2 ;  /* 0x0000001009097211 */ /* 0x000fe400078e10ff */
[----:B------:R-:W0:Y:S08]  /*14d0*/  LDC R14, c[0x3][R14] ;  /* 0x00c000000e0e7b82 */ /* 0x000e300000000800 */
[----:B------:R-:W3:Y:S08]  /*14e0*/  LDC R16, c[0x3][R16] ;  /* 0x00c0000010107b82 */ /* 0x000ef00000000800 */
[----:B------:R-:W1:Y:S01]  /*14f0*/  LDC R9, c[0x3][R9] ;  /* 0x00c0000009097b82 */ /* 0x000e620000000800 */
[----:B--2---:R-:W-:-:S04]  /*1500*/  IMAD R4, R4, R10, R3 ;  /* 0x0000000a04047224 */ /* 0x004fc800078e0203 */
[----:B0-----:R-:W-:-:S04]  /*1510*/  IMAD R5, R14, R5, R4 ;  /* 0x000000050e057224 */ /* 0x001fc800078e0204 */
[----:B---3--:R-:W-:-:S04]  /*1520*/  IMAD R6, R6, R16, R5 ;  /* 0x0000001006067224 */ /* 0x008fc800078e0205 */
[----:B-1----:R-:W-:-:S07]  /*1530*/  IMAD R3, R9, R7, R6 ;  /* 0x0000000709037224 */ /* 0x002fce00078e0206 */
.L_x_12:
[----:B------:R-:W-:Y:S05]  /*1540*/  BRA.U !UP2, `(.L_x_10) ;  /* 0x000000010a487547 */ /* 0x000fea000b800000 */
[C---:B------:R-:W-:Y:S01]  /*1550*/  LEA R4, R12.reuse, R1, 0x2 ;  /* 0x000000010c047211 */ /* 0x040fe200078e10ff */
[----:B------:R-:W0:Y:S04]  /*1560*/  LDC R9, c[0x0][0x388] ;  /* 0x0000e200ff097b82 */ /* 0x000e280000000800 */
[----:B------:R-:W2:Y:S01]  /*1570*/  LDL.64 R6, [R4] ;  /* 0x0000000004067983 */ /* 0x000ea20000100a00 */
[----:B------:R-:W-:Y:S01]  /*1580*/  UISETP.NE.AND UP2, UPT, UR19, 0x1, UPT ;  /* 0x000000011300788c */ /* 0x000fe2000bf45270 */
[----:B0-----:R-:W-:-:S05]  /*1590*/  IMAD R12, R12, R9, UR4 ;  /* 0x000000040c0c7e24 */ /* 0x001fca000f8e0209 */
[----:B------:R-:W-:-:S04]  /*15a0*/  SHF.L.U32 R12, R12, 0x2, RZ ;  /* 0x000000020c0c7819 */ /* 0x000fc800000006ff */
[----:B------:R-:W2:Y:S02]  /*15b0*/  LDC R5, c[0x3][R12] ;  /* 0x00c000000c057b82 */ /* 0x000ea40000000800 */
[----:B--2---:R-:W-:Y:S01]  /*15c0*/  IMAD R3, R6, R5, R3 ;  /* 0x0000000506037224 */ /* 0x004fe200078e0203 */
[----:B------:R-:W-:Y:S06]  /*15d0*/  BRA.U !UP2, `(.L_x_10) ;  /* 0x000000010a247547 */ /* 0x000fec000b800000 */
[----:B------:R-:W-:Y:S01]  /*15e0*/  LEA R5, R9, R12, 0x2 ;  /* 0x0000000c09057211 */ /* 0x000fe200078e10ff */
[----:B------:R-:W-:-:S03]  /*15f0*/  UISETP.NE.AND UP2, UPT, UR19, 0x2, UPT ;  /* 0x000000021300788c */ /* 0x000fc6000bf45270 */
[----:B------:R-:W0:Y:S02]  /*1600*/  LDC R6, c[0x3][R5] ;  /* 0x00c0000005067b82 */ /* 0x000e240000000800 */
[----:B0-----:R-:W-:-:S04]  /*1610*/  IMAD R3, R6, R7, R3 ;  /* 0x0000000706037224 */ /* 0x001fc800078e0203 */
[----:B------:R-:W-:Y:S05]  /*1620*/  BRA.U !UP2, `(.L_x_10) ;  /* 0x000000010a107547 */ /* 0x000fea000b800000 */
[----:B------:R-:W2:Y:S01]  /*1630*/  LDL R4, [R4+0x8] ;  /* 0x0000080004047983 */ /* 0x000ea20000100800 */
[----:B------:R-:W-:-:S06]  /*1640*/  LEA R5, R9, R5, 0x2 ;  /* 0x0000000509057211 */ /* 0x000fcc00078e10ff */
[----:B------:R-:W2:Y:S02]  /*1650*/  LDC R5, c[0x3][R5] ;  /* 0x00c0000005057b82 */ /* 0x000ea40000000800 */
[----:B--2---:R-:W-:-:S07]  /*1660*/  IMAD R3, R4, R5, R3 ;  /* 0x0000000504037224 */ /* 0x004fce00078e0203 */
.L_x_10:
[----:B------:R-:W0:Y:S01]  /*1670*/  LDC R9, c[0x0][0x388] ;  /* 0x0000e200ff097b82 */ /* 0x000e220000000800 */
[----:B------:R-:W-:-:S04]  /*1680*/  LEA.HI R6, R3, R3, RZ, 0x1 ;  /* 0x0000000303067211 */ /* 0x000fc800078f08ff */
[----:B------:R-:W-:-:S03]  /*1690*/  LOP3.LUT R6, R6, 0xfffffffe, RZ, 0xc0, !PT ;  /* 0xfffffffe06067812 */ /* 0x000fc600078ec0ff */
[----:B------:R-:W1:Y:S01]  /*16a0*/  LDC.64 R4, c[0x0][0x380] ;  /* 0x0000e000ff047b82 */ /* 0x000e620000000a00 */
[----:B------:R-:W-:Y:S01]  /*16b0*/  IADD3 R3, PT, PT, -R6, R3, RZ ;  /* 0x0000000306037210 */ /* 0x000fe20007ffe1ff */
[----:B0-----:R-:W-:Y:S01]  /*16c0*/  IMAD R7, R9, UR4, R0 ;  /* 0x0000000409077c24 */ /* 0x001fe2000f8e0200 */
[----:B------:R-:W-:-:S03]  /*16d0*/  UIADD3 UR4, UPT, UPT, UR4, 0x1, URZ ;  /* 0x0000000104047890 */ /* 0x000fc6000fffe0ff */
[----:B------:R-:W-:-:S03]  /*16e0*/  IMAD R7, R7, R9, R22 ;  /* 0x0000000907077224 */ /* 0x000fc600078e0216 */
[----:B------:R-:W-:Y:S01]  /*16f0*/  ISETP.NE.AND P0, PT, R9, UR4, PT ;  /* 0x0000000409007c0c */ /* 0x000fe2000bf05270 */
[----:B-1----:R-:W-:-:S05]  /*1700*/  IMAD.WIDE R4, R7, 0x4, R4 ;  /* 0x0000000407047825 */ /* 0x002fca00078e0204 */
[----:B------:R0:W-:Y:S07]  /*1710*/  STG.E desc[UR16][R4.64], R3 ;  /* 0x0000000304007986 */ /* 0x0001ee000c101910 */
[----:B------:R-:W-:Y:S05]  /*1720*/  @!P0 EXIT ;  /* 0x000000000000894d */ /* 0x000fea0003800000 */
[----:B------:R-:W-:Y:S05]  /*1730*/  BRA `(.L_x_13) ;  /* 0xfffffff4007c7947 */ /* 0x000fea000383ffff */
.L_x_7:
[C---:B012---:R-:W-:Y:S02]  /*1740*/  IADD3 R4, PT, PT, -R23.reuse, UR6, RZ ;  /* 0x0000000617047c10 */ /* 0x047fe4000fffe1ff */
[----:B---3--:R-:W-:Y:S02]  /*1750*/  IADD3 R2, PT, PT, R23, -UR6, RZ ;  /* 0x8000000617027c10 */ /* 0x008fe4000fffe0ff */
[----:B------:R-:W-:Y:S02]  /*1760*/  ISETP.GT.U32.AND P1, PT, R4, -0x8, PT ;  /* 0xfffffff80400780c */ /* 0x000fe40003f24070 */
[----:B------:R-:W-:-:S04]  /*1770*/  LOP3.LUT R3, R2, 0x7, RZ, 0xc0, !PT ;  /* 0x0000000702037812 */ /* 0x000fc800078ec0ff */
[----:B------:R-:W-:-:S07]  /*1780*/  ISETP.NE.AND P0, PT, R3, RZ, PT ;  /* 0x000000ff0300720c */ /* 0x000fce0003f05270 */
[----:B------:R-:W-:Y:S06]  /*1790*/  @P1 BRA `(.L_x_14) ;  /* 0x00000000009c1947 */ /* 0x000fec0003800000 */
[----:B------:R-:W0:Y:S01]  /*17a0*/  LDC.64 R4, c[0x0][0x380] ;  /* 0x0000e000ff047b82 */ /* 0x000e220000000a00 */
[----:B------:R-:W-:Y:S01]  /*17b0*/  LOP3.LUT R18, R2, 0xfffffff8, RZ, 0xc0, !PT ;  /* 0xfffffff802127812 */ /* 0x000fe200078ec0ff */
[----:B------:R-:W-:-:S06]  /*17c0*/  UMOV UR4, URZ ;  /* 0x000000ff00047c82 */ /* 0x000fcc0008000000 */
.L_x_15:
[----:B--2---:R-:W-:Y:S01]  /*17d0*/  IMAD R6, R23, UR5, R0 ;  /* 0x0000000517067c24 */ /* 0x004fe2000f8e0200 */
[----:B------:R-:W-:Y:S02]  /*17e0*/  UIADD3 UR4, UPT, UPT, UR4, 0x8, URZ ;  /* 0x0000000804047890 */ /* 0x000fe4000fffe0ff */
[----:B------:R-:W-:Y:S01]  /*17f0*/  UIADD3 UR5, UPT, UPT, UR5, 0x8, URZ ;  /* 0x0000000805057890 */ /* 0x000fe2000fffe0ff */
[CC--:B------:R-:W-:Y:S01]  /*1800*/  IMAD R7, R6.reuse, R23.reuse, R22 ;  /* 0x0000001706077224 */ /* 0x0c0fe200078e0216 */
[-C--:B------:R-:W-:Y:S02]  /*1810*/  IADD3 R8, PT, PT, R6, R23.reuse, RZ ;  /* 0x0000001706087210 */ /* 0x080fe40007ffe0ff */
[----:B------:R-:W-:Y:S01]  /*1820*/  ISETP.NE.AND P1, PT, R18, UR4, PT ;  /* 0x0000000412007c0c */ /* 0x000fe2000bf25270 */
[----:B0-----:R-:W-:Y:S01]  /*1830*/  IMAD.WIDE R6, R7, 0x4, R4 ;  /* 0x0000000407067825 */ /* 0x001fe200078e0204 */
[----:B------:R-:W-:-:S03]  /*1840*/  IADD3 R10, PT, PT, R8, R23, RZ ;  /* 0x00000017080a7210 */ /* 0x000fc60007ffe0ff */
[-CC-:B------:R-:W-:Y:S01]  /*1850*/  IMAD R13, R8, R23.reuse, R22.reuse ;  /* 0x00000017080d7224 */ /* 0x180fe200078e0216 */
[CC--:B------:R-:W-:Y:S01]  /*1860*/  IADD3 R14, PT, PT, R10.reuse, R23.reuse, RZ ;  /* 0x000000170a0e7210 */ /* 0x0c0fe20007ffe0ff */
[-C--:B------:R-:W-:Y:S01]  /*1870*/  IMAD R11, R10, R23.reuse, R22 ;  /* 0x000000170a0b7224 */ /* 0x080fe200078e0216 */
[----:B------:R0:W-:Y:S01]  /*1880*/  STG.E desc[UR16][R6.64], RZ ;  /* 0x000000ff06007986 */ /* 0x0001e2000c101910 */
[----:B------:R-:W-:Y:S01]  /*1890*/  IMAD.WIDE R12, R13, 0x4, R4 ;  /* 0x000000040d0c7825 */ /* 0x000fe200078e0204 */
        /* <DEDUP_REMOVED lines=9> */
[----:B------:R-:W-:Y:S01]  /*1930*/  IMAD R19, R20, R23, R22 ;  /* 0x0000001714137224 */ /* 0x000fe200078e0216 */
[----:B------:R2:W-:Y:S01]  /*1940*/  STG.E desc[UR16][R10.64], RZ ;  /* 0x000000ff0a007986 */ /* 0x0005e2000c101910 */
[----:B------:R-:W-:-:S04]  /*1950*/  IMAD.WIDE R8, R9, 0x4, R4 ;  /* 0x0000000409087825 */ /* 0x000fc800078e0204 */
[----:B------:R-:W-:Y:S01]  /*1960*/  IMAD R21, R14, R23, R22 ;  /* 0x000000170e157224 */ /* 0x000fe200078e0216 */
[----:B------:R2:W-:Y:S01]  /*1970*/  STG.E desc[UR16][R8.64], RZ ;  /* 0x000000ff08007986 */ /* 0x0005e2000c101910 */
[----:B0-----:R-:W-:-:S04]  /*1980*/  IMAD.WIDE R6, R15, 0x4, R4 ;  /* 0x000000040f067825 */ /* 0x001fc800078e0204 */
[--C-:B------:R-:W-:Y:S01]  /*1990*/  IMAD.WIDE R14, R17, 0x4, R4.reuse ;  /* 0x00000004110e7825 */ /* 0x100fe200078e0204 */
[----:B------:R2:W-:Y:S03]  /*19a0*/  STG.E desc[UR16][R6.64], RZ ;  /* 0x000000ff06007986 */ /* 0x0005e6000c101910 */
[--C-:B-1----:R-:W-:Y:S01]  /*19b0*/  IMAD.WIDE R12, R19, 0x4, R4.reuse ;  /* 0x00000004130c7825 */ /* 0x102fe200078e0204 */
[----:B------:R2:W-:Y:S03]  /*19c0*/  STG.E desc[UR16][R14.64], RZ ;  /* 0x000000ff0e007986 */ /* 0x0005e6000c101910 */
[----:B------:R-:W-:Y:S01]  /*19d0*/  IMAD.WIDE R16, R21, 0x4, R4 ;  /* 0x0000000415107825 */ /* 0x000fe200078e0204 */
[----:B------:R2:W-:Y:S04]  /*19e0*/  STG.E desc[UR16][R12.64], RZ ;  /* 0x000000ff0c007986 */ /* 0x0005e8000c101910 */
[----:B------:R2:W-:Y:S01]  /*19f0*/  STG.E desc[UR16][R16.64], RZ ;  /* 0x000000ff10007986 */ /* 0x0005e2000c101910 */
[----:B------:R-:W-:Y:S05]  /*1a00*/  @P1 BRA `(.L_x_15) ;  /* 0xfffffffc00701947 */ /* 0x000fea000383ffff */
.L_x_14:
[----:B------:R-:W-:Y:S05]  /*1a10*/  @!P0 EXIT ;  /* 0x000000000000894d */ /* 0x000fea0003800000 */
[----:B------:R-:W-:Y:S02]  /*1a20*/  ISETP.GE.U32.AND P0, PT, R3, 0x4, PT ;  /* 0x000000040300780c */ /* 0x000fe40003f06070 */
[----:B--2---:R-:W-:-:S04]  /*1a30*/  LOP3.LUT R12, R2, 0x3, RZ, 0xc0, !PT ;  /* 0x00000003020c7812 */ /* 0x004fc800078ec0ff */
[----:B------:R-:W-:-:S07]  /*1a40*/  ISETP.NE.AND P1, PT, R12, RZ, PT ;  /* 0x000000ff0c00720c */ /* 0x000fce0003f25270 */
[----:B------:R-:W-:Y:S06]  /*1a50*/  @!P0 BRA `(.L_x_16) ;  /* 0x0000000000488947 */ /* 0x000fec0003800000 */
[----:B------:R-:W0:Y:S01]  /*1a60*/  LDC.64 R4, c[0x0][0x380] ;  /* 0x0000e000ff047b82 */ /* 0x000e220000000a00 */
[----:B------:R-:W-:Y:S01]  /*1a70*/  IMAD R6, R23, UR5, R0 ;  /* 0x0000000517067c24 */ /* 0x000fe2000f8e0200 */
[----:B------:R-:W-:-:S03]  /*1a80*/  UIADD3 UR5, UPT, UPT, UR5, 0x4, URZ ;  /* 0x0000000405057890 */ /* 0x000fc6000fffe0ff */
        /* <DEDUP_REMOVED lines=8> */
[--C-:B------:R-:W-:Y:S01]  /*1b10*/  IMAD.WIDE R8, R9, 0x4, R4.reuse ;  /* 0x0000000409087825 */ /* 0x100fe200078e0204 */
[----:B------:R0:W-:Y:S03]  /*1b20*/  STG.E desc[UR16][R6.64], RZ ;  /* 0x000000ff06007986 */ /* 0x0001e6000c101910 */
[--C-:B------:R-:W-:Y:S01]  /*1b30*/  IMAD.WIDE R10, R11, 0x4, R4.reuse ;  /* 0x000000040b0a7825 */ /* 0x100fe200078e0204 */
[----:B------:R0:W-:Y:S03]  /*1b40*/  STG.E desc[UR16][R8.64], RZ ;  /* 0x000000ff08007986 */ /* 0x0001e6000c101910 */
[----:B------:R-:W-:Y:S01]  /*1b50*/  IMAD.WIDE R4, R3, 0x4, R4 ;  /* 0x0000000403047825 */ /* 0x000fe200078e0204 */
[----:B------:R0:W-:Y:S04]  /*1b60*/  STG.E desc[UR16][R10.64], RZ ;  /* 0x000000ff0a007986 */ /* 0x0001e8000c101910 */
[----:B------:R0:W-:Y:S02]  /*1b70*/  STG.E desc[UR16][R4.64], RZ ;  /* 0x000000ff04007986 */ /* 0x0001e4000c101910 */
.L_x_16:
[----:B------:R-:W-:Y:S05]  /*1b80*/  @!P1 EXIT ;  /* 0x000000000000994d */ /* 0x000fea0003800000 */
[----:B------:R-:W-:Y:S02]  /*1b90*/  ISETP.NE.AND P0, PT, R12, 0x1, PT ;  /* 0x000000010c00780c */ /* 0x000fe40003f05270 */
[----:B------:R-:W-:-:S04]  /*1ba0*/  LOP3.LUT R2, R2, 0x1, RZ, 0xc0, !PT ;  /* 0x0000000102027812 */ /* 0x000fc800078ec0ff */
[----:B------:R-:W-:-:S07]  /*1bb0*/  ISETP.NE.U32.AND P1, PT, R2, 0x1, PT ;  /* 0x000000010200780c */ /* 0x000fce0003f25070 */
[----:B------:R-:W-:Y:S06]  /*1bc0*/  @!P0 BRA `(.L_x_17) ;  /* 0x0000000000288947 */ /* 0x000fec0003800000 */
[----:B------:R-:W1:Y:S01]  /*1bd0*/  LDC.64 R2, c[0x0][0x380] ;  /* 0x0000e000ff027b82 */ /* 0x000e620000000a00 */
[----:B0-----:R-:W-:Y:S01]  /*1be0*/  IMAD R4, R23, UR5, R0 ;  /* 0x0000000517047c24 */ /* 0x001fe2000f8e0200 */
[----:B------:R-:W-:-:S03]  /*1bf0*/  UIADD3 UR5, UPT, UPT, UR5, 0x2, URZ ;  /* 0x0000000205057890 */ /* 0x000fc6000fffe0ff */
[CC--:B------:R-:W-:Y:S01]  /*1c00*/  IMAD R5, R4.reuse, R23.reuse, R22 ;  /* 0x0000001704057224 */ /* 0x0c0fe200078e0216 */
[----:B------:R-:W-:-:S05]  /*1c10*/  IADD3 R6, PT, PT, R4, R23, RZ ;  /* 0x0000001704067210 */ /* 0x000fca0007ffe0ff */
[----:B------:R-:W-:Y:S02]  /*1c20*/  IMAD R7, R6, R23, R22 ;  /* 0x0000001706077224 */ /* 0x000fe400078e0216 */
[----:B-1----:R-:W-:-:S04]  /*1c30*/  IMAD.WIDE R4, R5, 0x4, R2 ;  /* 0x0000000405047825 */ /* 0x002fc800078e0202 */
[----:B------:R-:W-:Y:S01]  /*1c40*/  IMAD.WIDE R2, R7, 0x4, R2 ;  /* 0x0000000407027825 */ /* 0x000fe200078e0202 */
[----:B------:R1:W-:Y:S04]  /*1c50*/  STG.E desc[UR16][R4.64], RZ ;  /* 0x000000ff04007986 */ /* 0x0003e8000c101910 */
[----:B------:R1:W-:Y:S02]  /*1c60*/  STG.E desc[UR16][R2.64], RZ ;  /* 0x000000ff02007986 */ /* 0x0003e4000c101910 */
.L_x_17:
[----:B------:R-:W-:Y:S05]  /*1c70*/  @P1 EXIT ;  /* 0x000000000000194d */ /* 0x000fea0003800000 */
[----:B-1----:R-:W1:Y:S01]  /*1c80*/  LDC.64 R2, c[0x0][0x380] ;  /* 0x0000e000ff027b82 */ /* 0x002e620000000a00 */
[----:B------:R-:W-:-:S04]  /*1c90*/  IMAD R0, R23, UR5, R0 ;  /* 0x0000000517007c24 */ /* 0x000fc8000f8e0200 */
[----:B------:R-:W-:-:S04]  /*1ca0*/  IMAD R23, R0, R23, R22 ;  /* 0x0000001700177224 */ /* 0x000fc800078e0216 */
[----:B-1----:R-:W-:-:S05]  /*1cb0*/  IMAD.WIDE R2, R23, 0x4, R2 ;  /* 0x0000000417027825 */ /* 0x002fca00078e0202 */
[----:B------:R-:W-:Y:S01]  /*1cc0*/  STG.E desc[UR16][R2.64], RZ ;  /* 0x000000ff02007986 */ /* 0x000fe2000c101910 */
[----:B------:R-:W-:Y:S05]  /*1cd0*/  EXIT ;  /* 0x000000000000794d */ /* 0x000fea0003800000 */
.L_x_18:
        /* <DEDUP_REMOVED lines=10> */
.L_x_46:


//--------------------- .text._Z27encode_columns_cubic_kernelPiiii --------------------------
	.section	.text._Z27encode_columns_cubic_kernelPiiii,"ax",@progbits
	.align	128
        .global         _Z27encode_columns_cubic_kernelPiiii
        .type           _Z27encode_columns_cubic_kernelPiiii,@function
        .size           _Z27encode_columns_cubic_kernelPiiii,(.L_x_47 - _Z27encode_columns_cubic_kernelPiiii)
        .other          _Z27encode_columns_cubic_kernelPiiii,@"STO_CUDA_ENTRY STV_DEFAULT"
_Z27encode_columns_cubic_kernelPiiii:
.text._Z27encode_columns_cubic_kernelPiiii:
[----:B------:R-:W0:Y:S01]  /*0000*/  LDC R1, c[0x0][0x37c] ;  /* 0x0000df00ff017b82 */ /* 0x000e220000000800 */
[----:B------:R-:W1:Y:S07]  /*0010*/  S2R R0, SR_TID.X ;  /* 0x0000000000007919 */ /* 0x000e6e0000002100 */
[----:B------:R-:W2:Y:S01]  /*0020*/  S2UR UR4, SR_CTAID.Z ;  /* 0x00000000000479c3 */ /* 0x000ea20000002700 */
[----:B0-----:R-:W-:-:S07]  /*0030*/  IADD3 R1, PT, PT, R1, -0x28, RZ ;  /* 0xffffffd801017810 */ /* 0x001fce0007ffe0ff */
[----:B------:R-:W2:Y:S08]  /*0040*/  LDC R2, c[0x0][0x390] ;  /* 0x0000e400ff027b82 */ /* 0x000eb00000000800 */
[----:B------:R-:W1:Y:S08]  /*0050*/  S2UR UR6, SR_CTAID.X ;  /* 0x00000000000679c3 */ /* 0x000e700000002500 */
[----:B------:R-:W1:Y:S08]  /*0060*/  LDC R3, c[0x0][0x360] ;  /* 0x0000d800ff037b82 */ /* 0x000e700000000800 */
[----:B------:R-:W0:Y:S01]  /*0070*/  S2UR UR5, SR_CTAID.Y ;  /* 0x00000000000579c3 */ /* 0x000e220000002600 */
[----:B--2---:R-:W-:-:S07]  /*0080*/  ISETP.LE.AND P0, PT, R2, UR4, PT ;  /* 0x0000000402007c0c */ /* 0x004fce000bf03270 */
[----:B------:R-:W0:Y:S01]  /*0090*/  LDC.64 R18, c[0x0][0x388] ;  /* 0x0000e200ff127b82 */ /* 0x000e220000000a00 */
[----:B-1----:R-:W-:Y:S01]  /*00a0*/  IMAD R3, R3, UR6, R0 ;  /* 0x0000000603037c24 */ /* 0x002fe2000f8e0200 */
[----:B0-----:R-:W-:-:S04]  /*00b0*/  ISETP.LE.OR P0, PT, R19, UR5, P0 ;  /* 0x0000000513007c0c */ /* 0x001fc80008703670 */
[----:B------:R-:W-:-:S13]  /*00c0*/  ISETP.GE.OR P0, PT, R3, R18, P0 ;  /* 0x000000120300720c */ /* 0x000fda0000706670 */
[----:B------:R-:W-:Y:S05]  /*00d0*/  @P0 EXIT ;  /* 0x000000000000094d */ /* 0x000fea0003800000 */
[C---:B------:R-:W-:Y:S01]  /*00e0*/  IADD3 R0, PT, PT, R19.reuse, -0x1, RZ ;  /* 0xffffffff13007810 */ /* 0x040fe20007ffe0ff */
[----:B------:R-:W-:Y:S01]  /*00f0*/  IMAD R5, R18, UR4, RZ ;  /* 0x0000000412057c24 */ /* 0x000fe2000f8e02ff */
[----:B------:R-:W-:Y:S01]  /*0100*/  LOP3.LUT R22, R19, 0xf, RZ, 0xc0, !PT ;  /* 0x0000000f13167812 */ /* 0x000fe200078ec0ff */
[----:B------:R-:W0:Y:S01]  /*0110*/  LDCU.64 UR16, c[0x0][0x358] ;  /* 0x00006b00ff1077ac */ /* 0x000e220008000a00 */
[----:B------:R-:W-:Y:S01]  /*0120*/  ISETP.GE.U32.AND P0, PT, R0, 0xf, PT ;  /* 0x0000000f0000780c */ /* 0x000fe20003f06070 */
[-C--:B------:R-:W-:Y:S02]  /*0130*/  IMAD R5, R5, R18.reuse, RZ ;  /* 0x0000001205057224 */ /* 0x080fe400078e02ff */
[----:B------:R-:W-:Y:S02]  /*0140*/  HFMA2 R2, -RZ, RZ, 0, 0 ;  /* 0x00000000ff027431 */ /* 0x000fe400000001ff */
[----:B------:R-:W-:Y:S01]  /*0150*/  IMAD R0, R18, UR5, R3 ;  /* 0x0000000512007c24 */ /* 0x000fe2000f8e0203 */
[----:B------:R-:W-:Y:S01]  /*0160*/  ISETP.NE.AND P1, PT, R22, RZ, PT ;  /* 0x000000ff1600720c */ /* 0x000fe20003f25270 */
[----:B------:R-:W-:-:S04]  /*0170*/  IMAD R5, R5, R18, RZ ;  /* 0x0000001205057224 */ /* 0x000fc800078e02ff */
[----:B------:R-:W-:Y:S02]  /*0180*/  IMAD R0, R0, R18, R5 ;  /* 0x0000001200007224 */ /* 0x000fe400078e0205 */
[----:B------:R-:W-:Y:S06]  /*0190*/  @!P0 BRA `(.L_x_19) ;  /* 0x0000000000848947 */ /* 0x000fec0003800000 */
[----:B------:R-:W-:Y:S02]  /*01a0*/  LOP3.LUT R2, R19, 0xfffffff0, RZ, 0xc0, !PT ;  /* 0xfffffff013027812 */ /* 0x000fe400078ec0ff */
[----:B------:R-:W-:-:S07]  /*01b0*/  MOV R3, RZ ;  /* 0x000000ff00037202 */ /* 0x000fce0000000f00 */
.L_x_20:
[----:B-1----:R-:W1:Y:S01]  /*01c0*/  LDC.64 R4, c[0x0][0x380] ;  /* 0x0000e000ff047b82 */ /* 0x002e620000000a00 */
[----:B------:R-:W-:-:S04]  /*01d0*/  IMAD.IADD R7, R0, 0x1, R3 ;  /* 0x0000000100077824 */ /* 0x000fc800078e0203 */
[----:B-1----:R-:W-:-:S05]  /*01e0*/  IMAD.WIDE R4, R7, 0x4, R4 ;  /* 0x0000000407047825 */ /* 0x002fca00078e0204 */
[----:B0-----:R-:W2:Y:S04]  /*01f0*/  LDG.E R6, desc[UR16][R4.64] ;  /* 0x0000001004067981 */ /* 0x001ea8000c1e1900 */
[----:B------:R-:W2:Y:S04]  /*0200*/  LDG.E R7, desc[UR16][R4.64+0x4] ;  /* 0x0000041004077981 */ /* 0x000ea8000c1e1900 */
[----:B------:R-:W3:Y:S04]  /*0210*/  LDG.E R8, desc[UR16][R4.64+0x8] ;  /* 0x0000081004087981 */ /* 0x000ee8000c1e1900 */
[----:B------:R-:W3:Y:S04]  /*0220*/  LDG.E R9, desc[UR16][R4.64+0xc] ;  /* 0x00000c1004097981 */ /* 0x000ee8000c1e1900 */
[----:B------:R-:W4:Y:S04]  /*0230*/  LDG.E R10, desc[UR16][R4.64+0x10] ;  /* 0x00001010040a7981 */ /* 0x000f28000c1e1900 */
[----:B------:R-:W4:Y:S04]  /*0240*/  LDG.E R11, desc[UR16][R4.64+0x14] ;  /* 0x00001410040b7981 */ /* 0x000f28000c1e1900 */
[----:B------:R-:W5:Y:S04]  /*0250*/  LDG.E R12, desc[UR16][R4.64+0x18] ;  /* 0x00001810040c7981 */ /* 0x000f68000c1e1900 */
        /* <DEDUP_REMOVED lines=8> */
[----:B------:R-:W5:Y:S01]  /*02e0*/  LDG.E R25, desc[UR16][R4.64+0x3c] ;  /* 0x00003c1004197981 */ /* 0x000f62000c1e1900 */
[----:B------:R-:W-:-:S02]  /*02f0*/  LEA R23, R3, R1, 0x2 ;  /* 0x0000000103177211 */ /* 0x000fc400078e10ff */
[----:B------:R-:W-:-:S04]  /*0300*/  IADD3 R3, PT, PT, R3, 0x10, RZ ;  /* 0x0000001003037810 */ /* 0x000fc80007ffe0ff */
[----:B------:R-:W-:Y:S01]  /*0310*/  ISETP.NE.AND P0, PT, R3, R2, PT ;  /* 0x000000020300720c */ /* 0x000fe20003f05270 */
[----:B--2---:R1:W-:Y:S04]  /*0320*/  STL.64 [R23], R6 ;  /* 0x0000000617007387 */ /* 0x0043e80000100a00 */
[----:B---3--:R1:W-:Y:S04]  /*0330*/  STL.64 [R23+0x8], R8 ;  /* 0x0000080817007387 */ /* 0x0083e80000100a00 */
[----:B----4-:R1:W-:Y:S04]  /*0340*/  STL.64 [R23+0x10], R10 ;  /* 0x0000100a17007387 */ /* 0x0103e80000100a00 */
[----:B-----5:R1:W-:Y:S04]  /*0350*/  STL.64 [R23+0x18], R12 ;  /* 0x0000180c17007387 */ /* 0x0203e80000100a00 */
[----:B------:R1:W-:Y:S04]  /*0360*/  STL.64 [R23+0x20], R14 ;  /* 0x0000200e17007387 */ /* 0x0003e80000100a00 */
[----:B------:R1:W-:Y:S04]  /*0370*/  STL.64 [R23+0x28], R16 ;  /* 0x0000281017007387 */ /* 0x0003e80000100a00 */
[----:B------:R1:W-:Y:S04]  /*0380*/  STL.64 [R23+0x30], R20 ;  /* 0x0000301417007387 */ /* 0x0003e80000100a00 */
[----:B------:R1:W-:Y:S01]  /*0390*/  STL.64 [R23+0x38], R24 ;  /* 0x0000381817007387 */ /* 0x0003e20000100a00 */
[----:B------:R-:W-:Y:S05]  /*03a0*/  @P0 BRA `(.L_x_20) ;  /* 0xfffffffc00840947 */ /* 0x000fea000383ffff */
.L_x_19:
[----:B------:R-:W-:Y:S05]  /*03b0*/  @!P1 BRA `(.L_x_21) ;  /* 0x0000000000dc9947 */ /* 0x000fea0003800000 */
[----:B------:R-:W-:Y:S02]  /*03c0*/  ISETP.GE.U32.AND P0, PT, R22, 0x8, PT ;  /* 0x000000081600780c */ /* 0x000fe40003f06070 */
[----:B-1----:R-:W-:-:S04]  /*03d0*/  LOP3.LUT R8, R19, 0x7, RZ, 0xc0, !PT ;  /* 0x0000000713087812 */ /* 0x002fc800078ec0ff */
[----:B------:R-:W-:-:S07]  /*03e0*/  ISETP.NE.AND P1, PT, R8, RZ, PT ;  /* 0x000000ff0800720c */ /* 0x000fce0003f25270 */
[----:B------:R-:W-:Y:S06]  /*03f0*/  @!P0 BRA `(.L_x_22) ;  /* 0x0000000000548947 */ /* 0x000fec0003800000 */
[----:B------:R-:W1:Y:S01]  /*0400*/  LDC.64 R4, c[0x0][0x380] ;  /* 0x0000e000ff047b82 */ /* 0x000e620000000a00 */
[----:B------:R-:W-:-:S05]  /*0410*/  IADD3 R3, PT, PT, R0, R2, RZ ;  /* 0x0000000200037210 */ /* 0x000fca0007ffe0ff */
[----:B-1----:R-:W-:-:S05]  /*0420*/  IMAD.WIDE R4, R3, 0x4, R4 ;  /* 0x0000000403047825 */ /* 0x002fca00078e0204 */
[----:B0-----:R-:W2:Y:S04]  /*0430*/  LDG.E R3, desc[UR16][R4.64] ;  /* 0x0000001004037981 */ /* 0x001ea8000c1e1900 */
[----:B------:R-:W3:Y:S04]  /*0440*/  LDG.E R7, desc[UR16][R4.64+0x4] ;  /* 0x0000041004077981 */ /* 0x000ee8000c1e1900 */
[----:B------:R-:W4:Y:S04]  /*0450*/  LDG.E R9, desc[UR16][R4.64+0x8] ;  /* 0x0000081004097981 */ /* 0x000f28000c1e1900 */
[----:B------:R-:W5:Y:S04]  /*0460*/  LDG.E R11, desc[UR16][R4.64+0xc] ;  /* 0x00000c10040b7981 */ /* 0x000f68000c1e1900 */
[----:B------:R-:W5:Y:S04]  /*0470*/  LDG.E R13, desc[UR16][R4.64+0x10] ;  /* 0x00001010040d7981 */ /* 0x000f68000c1e1900 */
[----:B------:R-:W5:Y:S04]  /*0480*/  LDG.E R15, desc[UR16][R4.64+0x14] ;  /* 0x00001410040f7981 */ /* 0x000f68000c1e1900 */
[----:B------:R-:W5:Y:S04]  /*0490*/  LDG.E R17, desc[UR16][R4.64+0x18] ;  /* 0x0000181004117981 */ /* 0x000f68000c1e1900 */
[----:B------:R-:W5:Y:S01]  /*04a0*/  LDG.E R21, desc[UR16][R4.64+0x1c] ;  /* 0x00001c1004157981 */ /* 0x000f62000c1e1900 */
[C---:B------:R-:W-:Y:S01]  /*04b0*/  IMAD R6, R2.reuse, 0x4, R1 ;  /* 0x0000000402067824 */ /* 0x040fe200078e0201 */
[----:B------:R-:W-:-:S04]  /*04c0*/  IADD3 R2, PT, PT, R2, 0x8, RZ ;  /* 0x0000000802027810 */ /* 0x000fc80007ffe0ff */
        /* <DEDUP_REMOVED lines=8> */
.L_x_22:
[----:B------:R-:W-:Y:S05]  /*0550*/  @!P1 BRA `(.L_x_21) ;  /* 0x0000000000749947 */ /* 0x000fea0003800000 */
[----:B------:R-:W-:Y:S02]  /*0560*/  ISETP.GE.U32.AND P0, PT, R8, 0x4, PT ;  /* 0x000000040800780c */ /* 0x000fe40003f06070 */
[----:B------:R-:W-:-:S04]  /*0570*/  LOP3.LUT R10, R19, 0x3, RZ, 0xc0, !PT ;  /* 0x00000003130a7812 */ /* 0x000fc800078ec0ff */
[----:B------:R-:W-:-:S07]  /*0580*/  ISETP.NE.AND P1, PT, R10, RZ, PT ;  /* 0x000000ff0a00720c */ /* 0x000fce0003f25270 */
[----:B------:R-:W-:Y:S06]  /*0590*/  @!P0 BRA `(.L_x_23) ;  /* 0x0000000000348947 */ /* 0x000fec0003800000 */
[----:B------:R-:W2:Y:S01]  /*05a0*/  LDC.64 R4, c[0x0][0x380] ;  /* 0x0000e000ff047b82 */ /* 0x000ea20000000a00 */
[----:B-1----:R-:W-:-:S05]  /*05b0*/  IADD3 R3, PT, PT, R0, R2, RZ ;  /* 0x0000000200037210 */ /* 0x002fca0007ffe0ff */
[----:B--2---:R-:W-:-:S05]  /*05c0*/  IMAD.WIDE R4, R3, 0x4, R4 ;  /* 0x0000000403047825 */ /* 0x004fca00078e0204 */
[----:B0-----:R-:W2:Y:S04]  /*05d0*/  LDG.E R3, desc[UR16][R4.64] ;  /* 0x0000001004037981 */ /* 0x001ea8000c1e1900 */
[----:B------:R-:W3:Y:S04]  /*05e0*/  LDG.E R7, desc[UR16][R4.64+0x4] ;  /* 0x0000041004077981 */ /* 0x000ee8000c1e1900 */
[----:B------:R-:W4:Y:S04]  /*05f0*/  LDG.E R9, desc[UR16][R4.64+0x8] ;  /* 0x0000081004097981 */ /* 0x000f28000c1e1900 */
[----:B------:R-:W5:Y:S01]  /*0600*/  LDG.E R11, desc[UR16][R4.64+0xc] ;  /* 0x00000c10040b7981 */ /* 0x000f62000c1e1900 */
[C---:B------:R-:W-:Y:S01]  /*0610*/  LEA R6, R2.reuse, R1, 0x2 ;  /* 0x0000000102067211 */ /* 0x040fe200078e10ff */
[----:B------:R-:W-:-:S04]  /*0620*/  VIADD R2, R2, 0x4 ;  /* 0x0000000402027836 */ /* 0x000fc80000000000 */
[----:B--2---:R2:W-:Y:S04]  /*0630*/  STL [R6], R3 ;  /* 0x0000000306007387 */ /* 0x0045e80000100800 */
[----:B---3--:R2:W-:Y:S04]  /*0640*/  STL [R6+0x4], R7 ;  /* 0x0000040706007387 */ /* 0x0085e80000100800 */
[----:B----4-:R2:W-:Y:S04]  /*0650*/  STL [R6+0x8], R9 ;  /* 0x0000080906007387 */ /* 0x0105e80000100800 */
[----:B-----5:R2:W-:Y:S02]  /*0660*/  STL [R6+0xc], R11 ;  /* 0x00000c0b06007387 */ /* 0x0205e40000100800 */
.L_x_23:
[----:B------:R-:W-:Y:S05]  /*0670*/  @!P1 BRA `(.L_x_21) ;  /* 0x00000000002c9947 */ /* 0x000fea0003800000 */
[----:B-12---:R-:W1:Y:S01]  /*0680*/  LDC.64 R6, c[0x0][0x380] ;  /* 0x0000e000ff067b82 */ /* 0x006e620000000a00 */
[----:B------:R-:W-:-:S05]  /*0690*/  UMOV UR4, URZ ;  /* 0x000000ff00047c82 */ /* 0x000fca0008000000 */
.L_x_24:
[----:B------:R-:W-:-:S05]  /*06a0*/  IADD3 R5, PT, PT, R0, R2, RZ ;  /* 0x0000000200057210 */ /* 0x000fca0007ffe0ff */
[----:B-1-3--:R-:W-:-:S06]  /*06b0*/  IMAD.WIDE R4, R5, 0x4, R6 ;  /* 0x0000000405047825 */ /* 0x00afcc00078e0206 */
[----:B0-----:R-:W2:Y:S01]  /*06c0*/  LDG.E R4, desc[UR16][R4.64] ;  /* 0x0000001004047981 */ /* 0x001ea2000c1e1900 */
[C---:B------:R-:W-:Y:S01]  /*06d0*/  LEA R3, R2.reuse, R1, 0x2 ;  /* 0x0000000102037211 */ /* 0x040fe200078e10ff */
[----:B------:R-:W-:Y:S01]  /*06e0*/  UIADD3 UR4, UPT, UPT, UR4, 0x1, URZ ;  /* 0x0000000104047890 */ /* 0x000fe2000fffe0ff */
[----:B------:R-:W-:-:S05]  /*06f0*/  IADD3 R2, PT, PT, R2, 0x1, RZ ;  /* 0x0000000102027810 */ /* 0x000fca0007ffe0ff */
[----:B------:R-:W-:Y:S01]  /*0700*/  ISETP.NE.AND P0, PT, R10, UR4, PT ;  /* 0x000000040a007c0c */ /* 0x000fe2000bf05270 */
[----:B--2---:R3:W-:-:S12]  /*0710*/  STL [R3], R4 ;  /* 0x0000000403007387 */ /* 0x0047d80000100800 */
[----:B------:R-:W-:Y:S05]  /*0720*/  @P0 BRA `(.L_x_24) ;  /* 0xfffffffc00dc0947 */ /* 0x000fea000383ffff */
.L_x_21:
[----:B------:R-:W-:-:S13]  /*0730*/  ISETP.GE.AND P0, PT, R19, R18, PT ;  /* 0x000000121300720c */ /* 0x000fda0003f06270 */
[----:B0-----:R-:W-:Y:S05]  /*0740*/  @P0 EXIT ;  /* 0x000000000000094d */ /* 0x001fea0003800000 */
[C---:B-1----:R-:W-:Y:S01]  /*0750*/  LOP3.LUT R23, R19.reuse, 0x7, RZ, 0xc0, !PT ;  /* 0x0000000713177812 */ /* 0x042fe200078ec0ff */
[----:B------:R-:W-:Y:S01]  /*0760*/  VIADD R2, R22, 0xffffffff ;  /* 0xffffffff16027836 */ /* 0x000fe20000000000 */
[----:B------:R-:W-:Y:S01]  /*0770*/  LOP3.LUT R18, R19, 0x7ffffff0, RZ, 0xc0, !PT ;  /* 0x7ffffff013127812 */ /* 0x000fe200078ec0ff */
[----:B------:R-:W0:Y:S01]  /*0780*/  LDCU UR4, c[0x0][0x38c] ;  /* 0x00007180ff0477ac */ /* 0x000e220008000800 */
[----:B--23--:R-:W-:Y:S02]  /*0790*/  IADD3 R3, PT, PT, R23, -0x1, RZ ;  /* 0xffffffff17037810 */ /* 0x00cfe40007ffe0ff */
[----:B------:R-:W-:Y:S02]  /*07a0*/  ISETP.GE.U32.AND P0, PT, R2, 0x7, PT ;  /* 0x000000070200780c */ /* 0x000fe40003f06070 */
[----:B------:R-:W-:Y:S02]  /*07b0*/  ISETP.GE.U32.AND P1, PT, R3, 0x3, PT ;  /* 0x000000030300780c */ /* 0x000fe40003f26070 */
[----:B------:R-:W-:-:S02]  /*07c0*/  LOP3.LUT R19, R19, 0x3, RZ, 0xc0, !PT ;  /* 0x0000000313137812 */ /* 0x000fc400078ec0ff */
[----:B------:R-:W-:Y:S02]  /*07d0*/  IADD3 R20, PT, PT, R1, 0x20, RZ ;  /* 0x0000002001147810 */ /* 0x000fe40007ffe0ff */
[----:B------:R-:W-:-:S07]  /*07e0*/  IADD3 R21, PT, PT, -R18, RZ, RZ ;  /* 0x000000ff12157210 */ /* 0x000fce0007ffe1ff */
.L_x_30:
[----:B------:R-:W1:Y:S01]  /*07f0*/  LDCU UR5, c[0x0][0x38c] ;  /* 0x00007180ff0577ac */ /* 0x000e620008000800 */
[----:B------:R-:W-:Y:S02]  /*0800*/  HFMA2 R10, -RZ, RZ, 0, 0 ;  /* 0x00000000ff0a7431 */ /* 0x000fe400000001ff */
[----:B0-----:R-:W-:Y:S01]  /*0810*/  IMAD.MOV.U32 R17, RZ, RZ, RZ ;  /* 0x000000ffff117224 */ /* 0x001fe200078e00ff */
[----:B-1----:R-:W-:-:S09]  /*0820*/  UISETP.GE.U32.AND UP0, UPT, UR5, 0x10, UPT ;  /* 0x000000100500788c */ /* 0x002fd2000bf06070 */
[----:B------:R-:W-:Y:S05]  /*0830*/  BRA.U !UP0, `(.L_x_25) ;  /* 0x00000005080c7547 */ /* 0x000fea000b800000 */
[----:B------:R-:W-:Y:S01]  /*0840*/  MOV R17, RZ ;  /* 0x000000ff00117202 */ /* 0x000fe20000000f00 */
[----:B------:R-:W1:Y:S01]  /*0850*/  LDCU UR15, c[0x0][0x388] ;  /* 0x00007100ff0f77ac */ /* 0x000e620008000800 */
[----:B------:R-:W-:Y:S02]  /*0860*/  MOV R24, R20 ;  /* 0x0000001400187202 */ /* 0x000fe40000000f00 */
[----:B------:R-:W-:Y:S01]  /*0870*/  MOV R25, R21 ;  /* 0x0000001500197202 */ /* 0x000fe20000000f00 */
[----:B0-----:R-:W-:-:S06]  /*0880*/  UMOV UR5, UR4 ;  /* 0x0000000400057c82 */ /* 0x001fcc0008000000 */
.L_x_26:
[----:B------:R-:W2:Y:S04]  /*0890*/  LDL.64 R2, [R24+-0x20] ;  /* 0xffffe00018027983 */ /* 0x000ea80000100a00 */
[----:B------:R-:W3:Y:S04]  /*08a0*/  LDL.64 R4, [R24+-0x18] ;  /* 0xffffe80018047983 */ /* 0x000ee80000100a00 */
[----:B------:R-:W4:Y:S01]  /*08b0*/  LDL.64 R6, [R24+-0x10] ;  /* 0xfffff00018067983 */ /* 0x000f220000100a00 */
[----:B------:R-:W-:-:S03]  /*08c0*/  USHF.L.U32 UR6, UR5, 0x2, URZ ;  /* 0x0000000205067899 */ /* 0x000fc600080006ff */
[----:B------:R-:W5:Y:S04]  /*08d0*/  LDL.64 R8, [R24+-0x8] ;  /* 0xfffff80018087983 */ /* 0x000f680000100a00 */
[----:B------:R-:W5:Y:S04]  /*08e0*/  LDL.64 R10, [R24] ;  /* 0x00000000180a7983 */ /* 0x000f680000100a00 */
[----:B------:R-:W5:Y:S01]  /*08f0*/  LDL.64 R12, [R24+0x8] ;  /* 0x00000800180c7983 */ /* 0x000f620000100a00 */
[----:B------:R-:W2:Y:S03]  /*0900*/  LDCU UR7, c[0x3][UR6] ;  /* 0x00c00000060777ac */ /* 0x000ea60008000800 */
[----:B------:R-:W5:Y:S01]  /*0910*/  LDL.64 R14, [R24+0x10] ;  /* 0x00001000180e7983 */ /* 0x000f620000100a00 */
[----:B-1----:R-:W-:Y:S01]  /*0920*/  UIMAD UR6, UR15, 0x4, UR6 ;  /* 0x000000040f0678a4 */ /* 0x002fe2000f8e0206 */
[----:B--2---:R-:W-:-:S02]  /*0930*/  IMAD R2, R2, UR7, R17 ;  /* 0x0000000702027c24 */ /* 0x004fc4000f8e0211 */
[----:B------:R0:W2:Y:S01]  /*0940*/  LDL.64 R16, [R24+0x18] ;  /* 0x0000180018107983 */ /* 0x0000a20000100a00 */
[----:B------:R-:W-:-:S04]  /*0950*/  UIMAD UR7, UR15, 0x4, UR6 ;  /* 0x000000040f0778a4 */ /* 0x000fc8000f8e0206 */
[----:B------:R-:W-:-:S04]  /*0960*/  UIMAD UR8, UR15, 0x4, UR7 ;  /* 0x000000040f0878a4 */ /* 0x000fc8000f8e0207 */
[----:B------:R-:W1:Y:S01]  /*0970*/  LDCU UR6, c[0x3][UR6] ;  /* 0x00c00000060677ac */ /* 0x000e620008000800 */
[----:B------:R-:W-:-:S03]  /*0980*/  UIMAD UR9, UR15, 0x4, UR8 ;  /* 0x000000040f0978a4 */ /* 0x000fc6000f8e0208 */
[----:B------:R-:W3:Y:S01]  /*0990*/  LDCU UR7, c[0x3][UR7] ;  /* 0x00c00000070777ac */ /* 0x000ee20008000800 */
[----:B------:R-:W-:-:S03]  /*09a0*/  UIMAD UR10, UR15, 0x4, UR9 ;  /* 0x000000040f0a78a4 */ /* 0x000fc6000f8e0209 */
[----:B------:R-:W4:Y:S01]  /*09b0*/  LDCU UR8, c[0x3][UR8] ;  /* 0x00c00000080877ac */ /* 0x000f220008000800 */
[----:B------:R-:W-:-:S04]  /*09c0*/  UIMAD UR11, UR15, 0x4, UR10 ;  /* 0x000000040f0b78a4 */ /* 0x000fc8000f8e020a */
[----:B------:R-:W0:Y:S01]  /*09d0*/  LDCU UR9, c[0x3][UR9] ;  /* 0x00c00000090977ac */ /* 0x000e220008000800 */
[----:B------:R-:W-:-:S03]  /*09e0*/  UIMAD UR12, UR15, 0x4, UR11 ;  /* 0x000000040f0c78a4 */ /* 0x000fc6000f8e020b */
[----:B------:R-:W5:Y:S01]  /*09f0*/  LDCU UR10, c[0x3][UR10] ;  /* 0x00c000000a0a77ac */ /* 0x000f620008000800 */
[----:B-1----:R-:W-:Y:S01]  /*0a00*/  IMAD R3, R3, UR6, R2 ;  /* 0x0000000603037c24 */ /* 0x002fe2000f8e0202 */
[----:B------:R-:W-:Y:S02]  /*0a10*/  UIMAD UR13, UR15, 0x4, UR12 ;  /* 0x000000040f0d78a4 */ /* 0x000fe4000f8e020c */
[----:B------:R-:W1:Y:S01]  /*0a20*/  LDCU UR11, c[0x3][UR11] ;  /* 0x00c000000b0b77ac */ /* 0x000e620008000800 */
[----:B---3--:R-:W-:Y:S01]  /*0a30*/  IMAD R4, R4, UR7, R3 ;  /* 0x0000000704047c24 */ /* 0x008fe2000f8e0203 */
[----:B------:R-:W-:-:S03]  /*0a40*/  UIMAD UR6, UR15, 0x4, UR13 ;  /* 0x000000040f0678a4 */ /* 0x000fc6000f8e020d */
[----:B------:R-:W3:Y:S01]  /*0a50*/  LDCU UR12, c[0x3][UR12] ;  /* 0x00c000000c0c77ac */ /* 0x000ee20008000800 */
[----:B----4-:R-:W-:Y:S01]  /*0a60*/  IMAD R5, R5, UR8, R4 ;  /* 0x0000000805057c24 */ /* 0x010fe2000f8e0204 */
[----:B------:R-:W-:-:S03]  /*0a70*/  UIMAD UR14, UR15, 0x4, UR6 ;  /* 0x000000040f0e78a4 */ /* 0x000fc6000f8e0206 */
[----:B------:R-:W4:Y:S01]  /*0a80*/  LDCU UR13, c[0x3][UR13] ;  /* 0x00c000000d0d77ac */ /* 0x000f220008000800 */
[----:B0-----:R-:W-:Y:S01]  /*0a90*/  IMAD R6, R6, UR9, R5 ;  /* 0x0000000906067c24 */ /* 0x001fe2000f8e0205 */
[----:B------:R-:W-:Y:S02]  /*0aa0*/  UIMAD UR7, UR15, 0x4, UR14 ;  /* 0x000000040f0778a4 */ /* 0x000fe4000f8e020e */
[----:B------:R-:W0:Y:S01]  /*0ab0*/  LDCU UR6, c[0x3][UR6] ;  /* 0x00c00000060677ac */ /* 0x000e220008000800 */
[----:B-----5:R-:W-:Y:S01]  /*0ac0*/  IMAD R7, R7, UR10, R6 ;  /* 0x0000000a07077c24 */ /* 0x020fe2000f8e0206 */
[----:B------:R-:W-:-:S03]  /*0ad0*/  UIMAD UR8, UR15, 0x4, UR7 ;  /* 0x000000040f0878a4 */ /* 0x000fc6000f8e0207 */
[----:B------:R-:W5:Y:S01]  /*0ae0*/  LDCU UR14, c[0x3][UR14] ;  /* 0x00c000000e0e77ac */ /* 0x000f620008000800 */
[----:B-1----:R-:W-:Y:S01]  /*0af0*/  IMAD R8, R8, UR11, R7 ;  /* 0x0000000b08087c24 */ /* 0x002fe2000f8e0207 */
[----:B------:R-:W-:-:S03]  /*0b00*/  UIMAD UR9, UR15, 0x4, UR8 ;  /* 0x000000040f0978a4 */ /* 0x000fc6000f8e0208 */
[----:B------:R-:W1:Y:S01]  /*0b10*/  LDCU UR7, c[0x3][UR7] ;  /* 0x00c00000070777ac */ /* 0x000e620008000800 */
[----:B---3--:R-:W-:Y:S01]  /*0b20*/  IMAD R9, R9, UR12, R8 ;  /* 0x0000000c09097c24 */ /* 0x008fe2000f8e0208 */
[----:B------:R-:W-:Y:S02]  /*0b30*/  UIMAD UR10, UR15, 0x4, UR9 ;  /* 0x000000040f0a78a4 */ /* 0x000fe4000f8e0209 */
[----:B------:R-:W3:Y:S01]  /*0b40*/  LDCU UR8, c[0x3][UR8] ;  /* 0x00c00000080877ac */ /* 0x000ee20008000800 */
[----:B----4-:R-:W-:Y:S01]  /*0b50*/  IMAD R10, R10, UR13, R9 ;  /* 0x0000000d0a0a7c24 */ /* 0x010fe2000f8e0209 */
[----:B------:R-:W-:-:S03]  /*0b60*/  ULEA UR11, UR15, UR10, 0x2 ;  /* 0x0000000a0f0b7291 */ /* 0x000fc6000f8e10ff */
[----:B------:R-:W4:Y:S01]  /*0b70*/  LDCU UR9, c[0x3][UR9] ;  /* 0x00c00000090977ac */ /* 0x000f220008000800 */
[----:B0-----:R-:W-:-:S04]  /*0b80*/  IMAD R11, R11, UR6, R10 ;  /* 0x000000060b0b7c24 */ /* 0x001fc8000f8e020a */
[----:B------:R-:W2:Y:S01]  /*0b90*/  LDCU UR10, c[0x3][UR10] ;  /* 0x00c000000a0a77ac */ /* 0x000ea20008000800 */
[----:B-----5:R-:W-:Y:S01]  /*0ba0*/  IMAD R12, R12, UR14, R11 ;  /* 0x0000000e0c0c7c24 */ /* 0x020fe2000f8e020b */
[----:B------:R-:W-:Y:S02]  /*0bb0*/  IADD3 R25, PT, PT, R25, 0x10, RZ ;  /* 0x0000001019197810 */ /* 0x000fe40007ffe0ff */
[----:B------:R-:W0:Y:S01]  /*0bc0*/  LDCU UR11, c[0x3][UR11] ;  /* 0x00c000000b0b77ac */ /* 0x000e220008000800 */
[----:B-1----:R-:W-:Y:S01]  /*0bd0*/  IMAD R13, R13, UR7, R12 ;  /* 0x000000070d0d7c24 */ /* 0x002fe2000f8e020c */
[----:B------:R-:W-:-:S03]  /*0be0*/  ISETP.NE.AND P2, PT, R25, RZ, PT ;  /* 0x000000ff1900720c */ /* 0x000fc60003f45270 */
[----:B---3--:R-:W-:-:S04]  /*0bf0*/  IMAD R14, R14, UR8, R13 ;  /* 0x000000080e0e7c24 */ /* 0x008fc8000f8e020d */
[----:B----4-:R-:W-:Y:S01]  /*0c00*/  IMAD R15, R15, UR9, R14 ;  /* 0x000000090f0f7c24 */ /* 0x010fe2000f8e020e */
[----:B------:R-:W-:Y:S01]  /*0c10*/  ULEA UR5, UR15, UR5, 0x4 ;  /* 0x000000050f057291 */ /* 0x000fe2000f8e20ff */
[----:B------:R-:W-:Y:S02]  /*0c20*/  VIADD R24, R24, 0x40 ;  /* 0x0000004018187836 */ /* 0x000fe40000000000 */
[----:B--2---:R-:W-:-:S04]  /*0c30*/  IMAD R16, R16, UR10, R15 ;  /* 0x0000000a10107c24 */ /* 0x004fc8000f8e020f */
[----:B0-----:R-:W-:Y:S01]  /*0c40*/  IMAD R17, R17, UR11, R16 ;  /* 0x0000000b11117c24 */ /* 0x001fe2000f8e0210 */
[----:B------:R-:W-:Y:S06]  /*0c50*/  @P2 BRA `(.L_x_26) ;  /* 0xfffffffc000c2947 */ /* 0x000fec000383ffff */
[----:B------:R-:W-:-:S07]  /*0c60*/  MOV R10, R18 ;  /* 0x00000012000a7202 */ /* 0x000fce0000000f00 */
.L_x_25:
[----:B------:R-:W-:-:S13]  /*0c70*/  ISETP.NE.AND P2, PT, R22, RZ, PT ;  /* 0x000000ff1600720c */ /* 0x000fda0003f45270 */
[----:B------:R-:W-:Y:S05]  /*0c80*/  @!P2 BRA `(.L_x_27) ;  /* 0x000000040028a947 */ /* 0x000fea0003800000 */
[----:B------:R-:W-:Y:S01]  /*0c90*/  ISETP.NE.AND P2, PT, R23, RZ, PT ;  /* 0x000000ff1700720c */ /* 0x000fe20003f45270 */
[----:B------:R-:W-:-:S12]  /*0ca0*/  @!P0 BRA `(.L_x_28) ;  /* 0x0000000000808947 */ /* 0x000fd80003800000 */
[C---:B------:R-:W-:Y:S01]  /*0cb0*/  LEA R14, R10.reuse, R1, 0x2 ;  /* 0x000000010a0e7211 */ /* 0x040fe200078e10ff */
[----:B------:R-:W0:Y:S04]  /*0cc0*/  LDC R11, c[0x0][0x388] ;  /* 0x0000e200ff0b7b82 */ /* 0x000e280000000800 */
[----:B------:R-:W2:Y:S04]  /*0cd0*/  LDL.64 R6, [R14] ;  /* 0x000000000e067983 */ /* 0x000ea80000100a00 */
[----:B------:R-:W3:Y:S04]  /*0ce0*/  LDL.64 R8, [R14+0x8] ;  /* 0x000008000e087983 */ /* 0x000ee80000100a00 */
[----:B------:R-:W4:Y:S04]  /*0cf0*/  LDL.64 R4, [R14+0x10] ;  /* 0x000010000e047983 */ /* 0x000f280000100a00 */
[----:B------:R1:W5:Y:S01]  /*0d00*/  LDL.64 R2, [R14+0x18] ;  /* 0x000018000e027983 */ /* 0x0003620000100a00 */
[----:B0-----:R-:W-:-:S02]  /*0d10*/  IMAD R12, R10, R11, UR4 ;  /* 0x000000040a0c7e24 */ /* 0x001fc4000f8e020b */
[----:B------:R-:W-:-:S03]  /*0d20*/  VIADD R10, R10, 0x8 ;  /* 0x000000080a0a7836 */ /* 0x000fc60000000000 */
[----:B------:R-:W-:-:S04]  /*0d30*/  SHF.L.U32 R16, R12, 0x2, RZ ;  /* 0x000000020c107819 */ /* 0x000fc800000006ff */
[----:B------:R-:W2:Y:S01]  /*0d40*/  LDC R15, c[0x3][R16] ;  /* 0x00c00000100f7b82 */ /* 0x000ea20000000800 */
[----:B------:R-:W-:-:S04]  /*0d50*/  IMAD R12, R11, 0x4, R16 ;  /* 0x000000040b0c7824 */ /* 0x000fc800078e0210 */
[----:B------:R-:W-:-:S03]  /*0d60*/  IMAD R24, R11, 0x4, R12 ;  /* 0x000000040b187824 */ /* 0x000fc600078e020c */
[----:B------:R-:W0:Y:S01]  /*0d70*/  LDC R12, c[0x3][R12] ;  /* 0x00c000000c0c7b82 */ /* 0x000e220000000800 */
[----:B------:R-:W-:-:S04]  /*0d80*/  IMAD R26, R11, 0x4, R24 ;  /* 0x000000040b1a7824 */ /* 0x000fc800078e0218 */
[----:B------:R-:W-:-:S03]  /*0d90*/  IMAD R28, R11, 0x4, R26 ;  /* 0x000000040b1c7824 */ /* 0x000fc600078e021a */
[----:B------:R-:W3:Y:S08]  /*0da0*/  LDC R13, c[0x3][R24] ;  /* 0x00c00000180d7b82 */ /* 0x000ef00000000800 */
[----:B-1----:R-:W1:Y:S01]  /*0db0*/  LDC R14, c[0x3][R26] ;  /* 0x00c000001a0e7b82 */ /* 0x002e620000000800 */
[----:B--2---:R-:W-:Y:S02]  /*0dc0*/  IMAD R17, R6, R15, R17 ;  /* 0x0000000f06117224 */ /* 0x004fe400078e0211 */
[----:B------:R-:W-:-:S05]  /*0dd0*/  IMAD R6, R11, 0x4, R28 ;  /* 0x000000040b067824 */ /* 0x000fca00078e021c */
[----:B------:R-:W4:Y:S01]  /*0de0*/  LDC R15, c[0x3][R28] ;  /* 0x00c000001c0f7b82 */ /* 0x000f220000000800 */
[----:B0-----:R-:W-:Y:S02]  /*0df0*/  IMAD R7, R12, R7, R17 ;  /* 0x000000070c077224 */ /* 0x001fe400078e0211 */
[----:B------:R-:W-:Y:S02]  /*0e00*/  IMAD R16, R11, 0x4, R6 ;  /* 0x000000040b107824 */ /* 0x000fe400078e0206 */
[----:B---3--:R-:W-:-:S03]  /*0e10*/  IMAD R7, R8, R13, R7 ;  /* 0x0000000d08077224 */ /* 0x008fc600078e0207 */
[----:B------:R-:W0:Y:S01]  /*0e20*/  LDC R6, c[0x3][R6] ;  /* 0x00c0000006067b82 */ /* 0x000e220000000800 */
[----:B------:R-:W-:Y:S01]  /*0e30*/  LEA R25, R11, R16, 0x2 ;  /* 0x000000100b197211 */ /* 0x000fe200078e10ff */
[----:B-1----:R-:W-:-:S06]  /*0e40*/  IMAD R7, R14, R9, R7 ;  /* 0x000000090e077224 */ /* 0x002fcc00078e0207 */
[----:B------:R-:W5:Y:S08]  /*0e50*/  LDC R11, c[0x3][R16] ;  /* 0x00c00000100b7b82 */ /* 0x000f700000000800 */
[----:B------:R-:W1:Y:S01]  /*0e60*/  LDC R25, c[0x3][R25] ;  /* 0x00c0000019197b82 */ /* 0x000e620000000800 */
[----:B----4-:R-:W-:-:S04]  /*0e70*/  IMAD R4, R4, R15, R7 ;  /* 0x0000000f04047224 */ /* 0x010fc800078e0207 */
[----:B0-----:R-:W-:-:S04]  /*0e80*/  IMAD R4, R6, R5, R4 ;  /* 0x0000000506047224 */ /* 0x001fc800078e0204 */
[----:B-----5:R-:W-:-:S04]  /*0e90*/  IMAD R2, R2, R11, R4 ;  /* 0x0000000b02027224 */ /* 0x020fc800078e0204 */
[----:B-1----:R-:W-:-:S07]  /*0ea0*/  IMAD R17, R25, R3, R2 ;  /* 0x0000000319117224 */ /* 0x002fce00078e0202 */
.L_x_28:
[----:B------:R-:W-:Y:S05]  /*0eb0*/  @!P2 BRA `(.L_x_27) ;  /* 0x00000000009ca947 */ /* 0x000fea0003800000 */
[----:B------:R-:W-:Y:S01]  /*0ec0*/  ISETP.NE.AND P2, PT, R19, RZ, PT ;  /* 0x000000ff1300720c */ /* 0x000fe20003f45270 */
[----:B------:R-:W-:-:S12]  /*0ed0*/  @!P1 BRA `(.L_x_29) ;  /* 0x0000000000489947 */ /* 0x000fd80003800000 */
[C---:B------:R-:W-:Y:S01]  /*0ee0*/  LEA R6, R10.reuse, R1, 0x2 ;  /* 0x000000010a067211 */ /* 0x040fe200078e10ff */
[----:B------:R-:W0:Y:S04]  /*0ef0*/  LDC R7, c[0x0][0x388] ;  /* 0x0000e200ff077b82 */ /* 0x000e280000000800 */
[----:B------:R-:W2:Y:S04]  /*0f00*/  LDL.64 R2, [R6] ;  /* 0x0000000006027983 */ /* 0x000ea80000100a00 */
[----:B------:R-:W3:Y:S01]  /*0f10*/  LDL.64 R4, [R6+0x8] ;  /* 0x0000080006047983 */ /* 0x000ee20000100a00 */
[C---:B0-----:R-:W-:Y:S01]  /*0f20*/  IMAD R8, R10.reuse, R7, UR4 ;  /* 0x000000040a087e24 */ /* 0x041fe2000f8e0207 */
[----:B------:R-:W-:-:S04]  /*0f30*/  IADD3 R10, PT, PT, R10, 0x4, RZ ;  /* 0x000000040a0a7810 */ /* 0x000fc80007ffe0ff */
[----:B------:R-:W-:-:S05]  /*0f40*/  SHF.L.U32 R8, R8, 0x2, RZ ;  /* 0x0000000208087819 */ /* 0x000fca00000006ff */
[C---:B------:R-:W-:Y:S02]  /*0f50*/  IMAD R12, R7.reuse, 0x4, R8 ;  /* 0x00000004070c7824 */ /* 0x040fe400078e0208 */
[----:B------:R-:W2:Y:S02]  /*0f60*/  LDC R8, c[0x3][R8] ;  /* 0x00c0000008087b82 */ /* 0x000ea40000000800 */
[----:B------:R-:W-:-:S05]  /*0f70*/  IMAD R14, R7, 0x4, R12 ;  /* 0x00000004070e7824 */ /* 0x000fca00078e020c */
[----:B------:R-:W-:Y:S01]  /*0f80*/  LEA R7, R7, R14, 0x2 ;  /* 0x0000000e07077211 */ /* 0x000fe200078e10ff */
[----:B------:R-:W0:Y:S08]  /*0f90*/  LDC R12, c[0x3][R12] ;  /* 0x00c000000c0c7b82 */ /* 0x000e300000000800 */
[----:B------:R-:W3:Y:S08]  /*0fa0*/  LDC R14, c[0x3][R14] ;  /* 0x00c000000e0e7b82 */ /* 0x000ef00000000800 */
[----:B------:R-:W1:Y:S01]  /*0fb0*/  LDC R7, c[0x3][R7] ;  /* 0x00c0000007077b82 */ /* 0x000e620000000800 */
[----:B--2---:R-:W-:-:S04]  /*0fc0*/  IMAD R2, R2, R8, R17 ;  /* 0x0000000802027224 */ /* 0x004fc800078e0211 */
[----:B0-----:R-:W-:-:S04]  /*0fd0*/  IMAD R3, R12, R3, R2 ;  /* 0x000000030c037224 */ /* 0x001fc800078e0202 */
[----:B---3--:R-:W-:-:S04]  /*0fe0*/  IMAD R4, R4, R14, R3 ;  /* 0x0000000e04047224 */ /* 0x008fc800078e0203 */
[----:B-1----:R-:W-:-:S07]  /*0ff0*/  IMAD R17, R7, R5, R4 ;  /* 0x0000000507117224 */ /* 0x002fce00078e0204 */
.L_x_29:
[----:B------:R-:W-:Y:S05]  /*1000*/  @!P2 BRA `(.L_x_27) ;  /* 0x000000000048a947 */ /* 0x000fea0003800000 */
[C---:B------:R-:W-:Y:S01]  /*1010*/  IMAD R4, R10.reuse, 0x4, R1 ;  /* 0x000000040a047824 */ /* 0x040fe200078e0201 */
[----:B------:R-:W0:Y:S04]  /*1020*/  LDC R7, c[0x0][0x388] ;  /* 0x0000e200ff077b82 */ /* 0x000e280000000800 */
[----:B------:R-:W2:Y:S01]  /*1030*/  LDL.64 R2, [R4] ;  /* 0x0000000004027983 */ /* 0x000ea20000100a00 */
[----:B------:R-:W-:Y:S01]  /*1040*/  ISETP.NE.AND P2, PT, R19, 0x1, PT ;  /* 0x000000011300780c */ /* 0x000fe20003f45270 */
[----:B0-----:R-:W-:-:S05]  /*1050*/  IMAD R5, R10, R7, UR4 ;  /* 0x000000040a057e24 */ /* 0x001fca000f8e0207 */
[----:B------:R-:W-:-:S04]  /*1060*/  SHF.L.U32 R6, R5, 0x2, RZ ;  /* 0x0000000205067819 */ /* 0x000fc800000006ff */
[----:B------:R-:W2:Y:S02]  /*1070*/  LDC R5, c[0x3][R6] ;  /* 0x00c0000006057b82 */ /* 0x000ea40000000800 */
[----:B--2---:R-:W-:Y:S01]  /*1080*/  IMAD R17, R2, R5, R17 ;  /* 0x0000000502117224 */ /* 0x004fe200078e0211 */
[----:B------:R-:W-:Y:S06]  /*1090*/  @!P2 BRA `(.L_x_27) ;  /* 0x000000000024a947 */ /* 0x000fec0003800000 */
[----:B------:R-:W-:Y:S01]  /*10a0*/  IMAD R6, R7, 0x4, R6 ;  /* 0x0000000407067824 */ /* 0x000fe200078e0206 */
[----:B------:R-:W-:-:S03]  /*10b0*/  ISETP.NE.AND P2, PT, R19, 0x2, PT ;  /* 0x000000021300780c */ /* 0x000fc60003f45270 */
[----:B------:R-:W0:Y:S02]  /*10c0*/  LDC R2, c[0x3][R6] ;  /* 0x00c0000006027b82 */ /* 0x000e240000000800 */
[----:B0-----:R-:W-:-:S08]  /*10d0*/  IMAD R17, R2, R3, R17 ;  /* 0x0000000302117224 */ /* 0x001fd000078e0211 */
[----:B------:R-:W-:Y:S05]  /*10e0*/  @!P2 BRA `(.L_x_27) ;  /* 0x000000000010a947 */ /* 0x000fea0003800000 */
[----:B------:R-:W2:Y:S01]  /*10f0*/  LDL R4, [R4+0x8] ;  /* 0x0000080004047983 */ /* 0x000ea20000100800 */
[----:B------:R-:W-:-:S06]  /*1100*/  LEA R2, R7, R6, 0x2 ;  /* 0x0000000607027211 */ /* 0x000fcc00078e10ff */
[----:B------:R-:W2:Y:S02]  /*1110*/  LDC R2, c[0x3][R2] ;  /* 0x00c0000002027b82 */ /* 0x000ea40000000800 */
[----:B--2---:R-:W-:-:S07]  /*1120*/  IMAD R17, R4, R2, R17 ;  /* 0x0000000204117224 */ /* 0x004fce00078e0211 */
.L_x_27:
[----:B------:R-:W1:Y:S01]  /*1130*/  LDC R6, c[0x0][0x388] ;  /* 0x0000e200ff067b82 */ /* 0x000e620000000800 */
[----:B0-----:R-:W-:Y:S01]  /*1140*/  IADD3 R5, PT, PT, R0, UR4, RZ ;  /* 0x0000000400057c10 */ /* 0x001fe2000fffe0ff */
[----:B------:R-:W-:Y:S01]  /*1150*/  UIADD3 UR4, UPT, UPT, UR4, 0x1, URZ ;  /* 0x0000000104047890 */ /* 0x000fe2000fffe0ff */
[----:B------:R-:W-:-:S04]  /*1160*/  LEA.HI R4, R17, R17, RZ, 0x1 ;  /* 0x0000001111047211 */ /* 0x000fc800078f08ff */
[----:B------:R-:W-:Y:S01]  /*1170*/  LOP3.LUT R4, R4, 0xfffffffe, RZ, 0xc0, !PT ;  /* 0xfffffffe04047812 */ /* 0x000fe200078ec0ff */
[----:B------:R-:W0:Y:S03]  /*1180*/  LDC.64 R2, c[0x0][0x380] ;  /* 0x0000e000ff027b82 */ /* 0x000e260000000a00 */
[----:B------:R-:W-:Y:S02]  /*1190*/  IADD3 R17, PT, PT, -R4, R17, RZ ;  /* 0x0000001104117210 */ /* 0x000fe40007ffe1ff */
[----:B-1----:R-:W-:Y:S01]  /*11a0*/  ISETP.NE.AND P2, PT, R6, UR4, PT ;  /* 0x0000000406007c0c */ /* 0x002fe2000bf45270 */
[----:B0-----:R-:W-:-:S05]  /*11b0*/  IMAD.WIDE R2, R5, 0x4, R2 ;  /* 0x0000000405027825 */ /* 0x001fca00078e0202 */
[----:B------:R0:W-:Y:S07]  /*11c0*/  STG.E desc[UR16][R2.64], R17 ;  /* 0x0000001102007986 */ /* 0x0001ee000c101910 */
[----:B------:R-:W-:Y:S05]  /*11d0*/  @!P2 EXIT ;  /* 0x000000000000a94d */ /* 0x000fea0003800000 */
[----:B------:R-:W-:Y:S05]  /*11e0*/  BRA `(.L_x_30) ;  /* 0xfffffff400807947 */ /* 0x000fea000383ffff */
.L_x_31:
        /* <DEDUP_REMOVED lines=9> */
.L_x_47:


//--------------------- .text._Z24encode_rows_cubic_kernelPiiii --------------------------
	.section	.text._Z24encode_rows_cubic_kernelPiiii,"ax",@progbits
	.align	128
        .global         _Z24encode_rows_cubic_kernelPiiii
        .type           _Z24encode_rows_cubic_kernelPiiii,@function
        .size           _Z24encode_rows_cubic_kernelPiiii,(.L_x_48 - _Z24encode_rows_cubic_kernelPiiii)
        .other          _Z24encode_rows_cubic_kernelPiiii,@"STO_CUDA_ENTRY STV_DEFAULT"
_Z24encode_rows_cubic_kernelPiiii:
.text._Z24encode_rows_cubic_kernelPiiii:
        /* <DEDUP_REMOVED lines=13> */
[----:B------:R-:W-:Y:S05]  /*00d0*/  @P0 EXIT ;  /* 0x000000000000094d */ /* 0x000fea0003800000 */
[----:B------:R-:W0:Y:S01]  /*00e0*/  LDC R3, c[0x0][0x388] ;  /* 0x0000e200ff037b82 */ /* 0x000e220000000800 */
[C---:B------:R-:W-:Y:S01]  /*00f0*/  IADD3 R5, PT, PT, R0.reuse, -0x1, RZ ;  /* 0xffffffff00057810 */ /* 0x040fe20007ffe0ff */
[----:B------:R-:W1:Y:S01]  /*0100*/  LDCU.64 UR6, c[0x0][0x358] ;  /* 0x00006b00ff0677ac */ /* 0x000e620008000a00 */
[----:B------:R-:W-:Y:S01]  /*0110*/  LOP3.LUT R2, R0, 0xf, RZ, 0xc0, !PT ;  /* 0x0000000f00027812 */ /* 0x000fe200078ec0ff */
[----:B------:R-:W-:Y:S01]  /*0120*/  HFMA2 R28, -RZ, RZ, 0, 0 ;  /* 0x00000000ff1c7431 */ /* 0x000fe200000001ff */
[----:B------:R-:W-:Y:S02]  /*0130*/  ISETP.GE.U32.AND P0, PT, R5, 0xf, PT ;  /* 0x0000000f0500780c */ /* 0x000fe40003f06070 */
[----:B------:R-:W-:Y:S01]  /*0140*/  ISETP.NE.AND P1, PT, R2, RZ, PT ;  /* 0x000000ff0200720c */ /* 0x000fe20003f25270 */
[----:B0-----:R-:W-:-:S04]  /*0150*/  IMAD R6, R3, UR4, RZ ;  /* 0x0000000403067c24 */ /* 0x001fc8000f8e02ff */
[----:B------:R-:W-:-:S04]  /*0160*/  IMAD R6, R6, R3, RZ ;  /* 0x0000000306067224 */ /* 0x000fc800078e02ff */
[----:B------:R-:W-:Y:S02]  /*0170*/  IMAD R4, R6, R3, R4 ;  /* 0x0000000306047224 */ /* 0x000fe400078e0204 */
[----:B-1----:R-:W-:Y:S05]  /*0180*/  @!P0 BRA `(.L_x_32) ;  /* 0x0000000000c48947 */ /* 0x002fea0003800000 */
[----:B------:R-:W-:Y:S02]  /*0190*/  LOP3.LUT R28, R0, 0xfffffff0, RZ, 0xc0, !PT ;  /* 0xfffffff0001c7812 */ /* 0x000fe400078ec0ff */
[----:B------:R-:W-:-:S07]  /*01a0*/  MOV R5, RZ ;  /* 0x000000ff00057202 */ /* 0x000fce0000000f00 */
.L_x_33:
[----:B0-----:R-:W0:Y:S01]  /*01b0*/  LDC.64 R6, c[0x0][0x380] ;  /* 0x0000e000ff067b82 */ /* 0x001e220000000a00 */
[----:B------:R-:W-:-:S04]  /*01c0*/  IMAD R8, R3, UR5, R5 ;  /* 0x0000000503087c24 */ /* 0x000fc8000f8e0205 */
[----:B------:R-:W-:-:S04]  /*01d0*/  IMAD R9, R8, R3, R4 ;  /* 0x0000000308097224 */ /* 0x000fc800078e0204 */
[----:B0-----:R-:W-:-:S04]  /*01e0*/  IMAD.WIDE R6, R9, 0x4, R6 ;  /* 0x0000000409067825 */ /* 0x001fc800078e0206 */
[C---:B------:R-:W-:Y:S02]  /*01f0*/  IMAD.WIDE R18, R3.reuse, 0x4, R6 ;  /* 0x0000000403127825 */ /* 0x040fe400078e0206 */
[----:B------:R-:W2:Y:S02]  /*0200*/  LDG.E R6, desc[UR6][R6.64] ;  /* 0x0000000606067981 */ /* 0x000ea4000c1e1900 */
[----:B------:R-:W-:-:S05]  /*0210*/  IMAD.WIDE R24, R3, 0x4, R18 ;  /* 0x0000000403187825 */ /* 0x000fca00078e0212 */
[----:B------:R-:W3:Y:S01]  /*0220*/  LDG.E R8, desc[UR6][R24.64] ;  /* 0x0000000618087981 */ /* 0x000ee2000c1e1900 */
[----:B------:R-:W-:-:S03]  /*0230*/  IMAD.WIDE R16, R3, 0x4, R24 ;  /* 0x0000000403107825 */ /* 0x000fc600078e0218 */
[----:B------:R-:W2:Y:S01]  /*0240*/  LDG.E R7, desc[UR6][R18.64] ;  /* 0x0000000612077981 */ /* 0x000ea2000c1e1900 */
[----:B------:R-:W-:-:S03]  /*0250*/  IMAD.WIDE R14, R3, 0x4, R16 ;  /* 0x00000004030e7825 */ /* 0x000fc600078e0210 */
[----:B------:R0:W3:Y:S01]  /*0260*/  LDG.E R9, desc[UR6][R16.64] ;  /* 0x0000000610097981 */ /* 0x0000e2000c1e1900 */
[----:B------:R-:W-:-:S03]  /*0270*/  IMAD.WIDE R20, R3, 0x4, R14 ;  /* 0x0000000403147825 */ /* 0x000fc600078e020e */
[----:B------:R-:W4:Y:S01]  /*0280*/  LDG.E R14, desc[UR6][R14.64] ;  /* 0x000000060e0e7981 */ /* 0x000f22000c1e1900 */
[----:B------:R-:W-:-:S04]  /*0290*/  IMAD.WIDE R12, R3, 0x4, R20 ;  /* 0x00000004030c7825 */ /* 0x000fc800078e0214 */
[C---:B------:R-:W-:Y:S01]  /*02a0*/  IMAD.WIDE R26, R3.reuse, 0x4, R12 ;  /* 0x00000004031a7825 */ /* 0x040fe200078e020c */
[----:B------:R1:W4:Y:S04]  /*02b0*/  LDG.E R15, desc[UR6][R20.64] ;  /* 0x00000006140f7981 */ /* 0x000328000c1e1900 */
[----:B------:R-:W5:Y:S01]  /*02c0*/  LDG.E R12, desc[UR6][R12.64] ;  /* 0x000000060c0c7981 */ /* 0x000f62000c1e1900 */
[----:B------:R-:W-:-:S04]  /*02d0*/  IMAD.WIDE R10, R3, 0x4, R26 ;  /* 0x00000004030a7825 */ /* 0x000fc800078e021a */
[C---:B------:R-:W-:Y:S02]  /*02e0*/  IMAD.WIDE R22, R3.reuse, 0x4, R10 ;  /* 0x0000000403167825 */ /* 0x040fe400078e020a */
[----:B------:R-:W5:Y:S02]  /*02f0*/  LDG.E R10, desc[UR6][R10.64] ;  /* 0x000000060a0a7981 */ /* 0x000f64000c1e1900 */
[C---:B0-----:R-:W-:Y:S02]  /*0300*/  IMAD.WIDE R16, R3.reuse, 0x4, R22 ;  /* 0x0000000403107825 */ /* 0x041fe400078e0216 */
[----:B------:R-:W5:Y:S02]  /*0310*/  LDG.E R13, desc[UR6][R26.64] ;  /* 0x000000061a0d7981 */ /* 0x000f64000c1e1900 */
[C---:B------:R-:W-:Y:S02]  /*0320*/  IMAD.WIDE R18, R3.reuse, 0x4, R16 ;  /* 0x0000000403127825 */ /* 0x040fe400078e0210 */
[----:B------:R-:W5:Y:S04]  /*0330*/  LDG.E R11, desc[UR6][R22.64] ;  /* 0x00000006160b7981 */ /* 0x000f68000c1e1900 */
[----:B------:R-:W5:Y:S01]  /*0340*/  LDG.E R16, desc[UR6][R16.64] ;  /* 0x0000000610107981 */ /* 0x000f62000c1e1900 */
[----:B-1----:R-:W-:-:S04]  /*0350*/  IMAD.WIDE R20, R3, 0x4, R18 ;  /* 0x0000000403147825 */ /* 0x002fc800078e0212 */
[C---:B------:R-:W-:Y:S02]  /*0360*/  IMAD.WIDE R24, R3.reuse, 0x4, R20 ;  /* 0x0000000403187825 */ /* 0x040fe400078e0214 */
[----:B------:R-:W5:Y:S04]  /*0370*/  LDG.E R20, desc[UR6][R20.64] ;  /* 0x0000000614147981 */ /* 0x000f68000c1e1900 */
[----:B------:R0:W5:Y:S04]  /*0380*/  LDG.E R17, desc[UR6][R18.64] ;  /* 0x0000000612117981 */ /* 0x000168000c1e1900 */
[----:B------:R-:W5:Y:S01]  /*0390*/  LDG.E R21, desc[UR6][R24.64] ;  /* 0x0000000618157981 */ /* 0x000f62000c1e1900 */
[----:B0-----:R-:W-:-:S05]  /*03a0*/  IMAD.WIDE R18, R3, 0x4, R24 ;  /* 0x0000000403127825 */ /* 0x001fca00078e0218 */
[----:B------:R-:W5:Y:S01]  /*03b0*/  LDG.E R26, desc[UR6][R18.64] ;  /* 0x00000006121a7981 */ /* 0x000f62000c1e1900 */
[----:B------:R-:W-:-:S05]  /*03c0*/  IMAD.WIDE R22, R3, 0x4, R18 ;  /* 0x0000000403167825 */ /* 0x000fca00078e0212 */
[----:B------:R-:W5:Y:S01]  /*03d0*/  LDG.E R27, desc[UR6][R22.64] ;  /* 0x00000006161b7981 */ /* 0x000f62000c1e1900 */
[C---:B------:R-:W-:Y:S02]  /*03e0*/  LEA R29, R5.reuse, R1, 0x2 ;  /* 0x00000001051d7211 */ /* 0x040fe400078e10ff */
        /* <DEDUP_REMOVED lines=11> */
.L_x_32:
[----:B------:R-:W-:Y:S05]  /*04a0*/  @!P1 BRA `(.L_x_34) ;  /* 0x0000000400109947 */ /* 0x000fea0003800000 */
[----:B------:R-:W-:Y:S02]  /*04b0*/  ISETP.GE.U32.AND P0, PT, R2, 0x8, PT ;  /* 0x000000080200780c */ /* 0x000fe40003f06070 */
[----:B------:R-:W-:-:S04]  /*04c0*/  LOP3.LUT R23, R0, 0x7, RZ, 0xc0, !PT ;  /* 0x0000000700177812 */ /* 0x000fc800078ec0ff */
[----:B------:R-:W-:-:S07]  /*04d0*/  ISETP.NE.AND P1, PT, R23, RZ, PT ;  /* 0x000000ff1700720c */ /* 0x000fce0003f25270 */
[----:B------:R-:W-:Y:S06]  /*04e0*/  @!P0 BRA `(.L_x_35) ;  /* 0x0000000000748947 */ /* 0x000fec0003800000 */
[----:B0-----:R-:W0:Y:S01]  /*04f0*/  LDC.64 R20, c[0x0][0x380] ;  /* 0x0000e000ff147b82 */ /* 0x001e220000000a00 */
[----:B------:R-:W-:-:S04]  /*0500*/  IMAD R5, R3, UR5, R28 ;  /* 0x0000000503057c24 */ /* 0x000fc8000f8e021c */
[----:B------:R-:W-:-:S04]  /*0510*/  IMAD R5, R5, R3, R4 ;  /* 0x0000000305057224 */ /* 0x000fc800078e0204 */
[----:B0-----:R-:W-:-:S05]  /*0520*/  IMAD.WIDE R20, R5, 0x4, R20 ;  /* 0x0000000405147825 */ /* 0x001fca00078e0214 */
[----:B------:R-:W2:Y:S01]  /*0530*/  LDG.E R5, desc[UR6][R20.64] ;  /* 0x0000000614057981 */ /* 0x000ea2000c1e1900 */
[----:B------:R-:W-:-:S04]  /*0540*/  IMAD.WIDE R14, R3, 0x4, R20 ;  /* 0x00000004030e7825 */ /* 0x000fc800078e0214 */
[C---:B------:R-:W-:Y:S02]  /*0550*/  IMAD.WIDE R16, R3.reuse, 0x4, R14 ;  /* 0x0000000403107825 */ /* 0x040fe400078e020e */
[----:B------:R-:W3:Y:S02]  /*0560*/  LDG.E R15, desc[UR6][R14.64] ;  /* 0x000000060e0f7981 */ /* 0x000ee4000c1e1900 */
[C---:B------:R-:W-:Y:S02]  /*0570*/  IMAD.WIDE R6, R3.reuse, 0x4, R16 ;  /* 0x0000000403067825 */ /* 0x040fe400078e0210 */
[----:B------:R-:W4:Y:S02]  /*0580*/  LDG.E R17, desc[UR6][R16.64] ;  /* 0x0000000610117981 */ /* 0x000f24000c1e1900 */
[C---:B------:R-:W-:Y:S02]  /*0590*/  IMAD.WIDE R8, R3.reuse, 0x4, R6 ;  /* 0x0000000403087825 */ /* 0x040fe400078e0206 */
[----:B------:R-:W5:Y:S02]  /*05a0*/  LDG.E R7, desc[UR6][R6.64] ;  /* 0x0000000606077981 */ /* 0x000f64000c1e1900 */
[----:B------:R-:W-:-:S02]  /*05b0*/  IMAD.WIDE R10, R3, 0x4, R8 ;  /* 0x00000004030a7825 */ /* 0x000fc400078e0208 */
[----:B------:R-:W5:Y:S02]  /*05c0*/  LDG.E R9, desc[UR6][R8.64] ;  /* 0x0000000608097981 */ /* 0x000f64000c1e1900 */
[C---:B------:R-:W-:Y:S02]  /*05d0*/  IMAD.WIDE R12, R3.reuse, 0x4, R10 ;  /* 0x00000004030c7825 */ /* 0x040fe400078e020a */
[----:B------:R-:W5:Y:S02]  /*05e0*/  LDG.E R11, desc[UR6][R10.64] ;  /* 0x000000060a0b7981 */ /* 0x000f64000c1e1900 */
[----:B------:R-:W-:Y:S02]  /*05f0*/  IMAD.WIDE R18, R3, 0x4, R12 ;  /* 0x0000000403127825 */ /* 0x000fe400078e020c */
[----:B------:R-:W5:Y:S04]  /*0600*/  LDG.E R13, desc[UR6][R12.64] ;  /* 0x000000060c0d7981 */ /* 0x000f68000c1e1900 */
[----:B------:R-:W5:Y:S01]  /*0610*/  LDG.E R19, desc[UR6][R18.64] ;  /* 0x0000000612137981 */ /* 0x000f62000c1e1900 */
[----:B------:R-:W-:-:S02]  /*0620*/  LEA R22, R28, R1, 0x2 ;  /* 0x000000011c167211 */ /* 0x000fc400078e10ff */
        /* <DEDUP_REMOVED lines=9> */
.L_x_35:
[----:B------:R-:W-:Y:S05]  /*06c0*/  @!P1 BRA `(.L_x_34) ;  /* 0x0000000000889947 */ /* 0x000fea0003800000 */
[----:B------:R-:W-:Y:S02]  /*06d0*/  ISETP.GE.U32.AND P0, PT, R23, 0x4, PT ;  /* 0x000000041700780c */ /* 0x000fe40003f06070 */
[----:B0-----:R-:W-:-:S04]  /*06e0*/  LOP3.LUT R14, R0, 0x3, RZ, 0xc0, !PT ;  /* 0x00000003000e7812 */ /* 0x001fc800078ec0ff */
[----:B------:R-:W-:-:S07]  /*06f0*/  ISETP.NE.AND P1, PT, R14, RZ, PT ;  /* 0x000000ff0e00720c */ /* 0x000fce0003f25270 */
[----:B------:R-:W-:Y:S06]  /*0700*/  @!P0 BRA `(.L_x_36) ;  /* 0x0000000000448947 */ /* 0x000fec0003800000 */
[----:B-1----:R-:W0:Y:S01]  /*0710*/  LDC.64 R6, c[0x0][0x380] ;  /* 0x0000e000ff067b82 */ /* 0x002e220000000a00 */
[----:B------:R-:W-:-:S04]  /*0720*/  IMAD R5, R3, UR5, R28 ;  /* 0x0000000503057c24 */ /* 0x000fc8000f8e021c */
[----:B------:R-:W-:-:S04]  /*0730*/  IMAD R5, R5, R3, R4 ;  /* 0x0000000305057224 */ /* 0x000fc800078e0204 */
[----:B0-----:R-:W-:-:S04]  /*0740*/  IMAD.WIDE R6, R5, 0x4, R6 ;  /* 0x0000000405067825 */ /* 0x001fc800078e0206 */
[C---:B------:R-:W-:Y:S02]  /*0750*/  IMAD.WIDE R8, R3.reuse, 0x4, R6 ;  /* 0x0000000403087825 */ /* 0x040fe400078e0206 */
[----:B------:R-:W2:Y:S02]  /*0760*/  LDG.E R6, desc[UR6][R6.64] ;  /* 0x0000000606067981 */ /* 0x000ea4000c1e1900 */
[C---:B------:R-:W-:Y:S02]  /*0770*/  IMAD.WIDE R10, R3.reuse, 0x4, R8 ;  /* 0x00000004030a7825 */ /* 0x040fe400078e0208 */
        /* <DEDUP_REMOVED lines=10> */
.L_x_36:
[----:B------:R-:W-:Y:S05]  /*0820*/  @!P1 BRA `(.L_x_34) ;  /* 0x0000000000309947 */ /* 0x000fea0003800000 */
[----:B01----:R-:W0:Y:S01]  /*0830*/  LDC.64 R8, c[0x0][0x380] ;  /* 0x0000e000ff087b82 */ /* 0x003e220000000a00 */
[----:B------:R-:W-:-:S05]  /*0840*/  UMOV UR4, URZ ;  /* 0x000000ff00047c82 */ /* 0x000fca0008000000 */
.L_x_37:
[----:B--2---:R-:W-:-:S04]  /*0850*/  IMAD R5, R3, UR5, R28 ;  /* 0x0000000503057c24 */ /* 0x004fc8000f8e021c */
[----:B------:R-:W-:-:S04]  /*0860*/  IMAD R5, R5, R3, R4 ;  /* 0x0000000305057224 */ /* 0x000fc800078e0204 */
[----:B0-----:R-:W-:-:S06]  /*0870*/  IMAD.WIDE R6, R5, 0x4, R8 ;  /* 0x0000000405067825 */ /* 0x001fcc00078e0208 */
[----:B------:R-:W2:Y:S01]  /*0880*/  LDG.E R6, desc[UR6][R6.64] ;  /* 0x0000000606067981 */ /* 0x000ea2000c1e1900 */
[C---:B------:R-:W-:Y:S01]  /*0890*/  LEA R5, R28.reuse, R1, 0x2 ;  /* 0x000000011c057211 */ /* 0x040fe200078e10ff */
[----:B------:R-:W-:Y:S01]  /*08a0*/  UIADD3 UR4, UPT, UPT, UR4, 0x1, URZ ;  /* 0x0000000104047890 */ /* 0x000fe2000fffe0ff */
[----:B------:R-:W-:-:S05]  /*08b0*/  IADD3 R28, PT, PT, R28, 0x1, RZ ;  /* 0x000000011c1c7810 */ /* 0x000fca0007ffe0ff */
[----:B------:R-:W-:Y:S01]  /*08c0*/  ISETP.NE.AND P0, PT, R14, UR4, PT ;  /* 0x000000040e007c0c */ /* 0x000fe2000bf05270 */
[----:B--2---:R2:W-:-:S12]  /*08d0*/  STL [R5], R6 ;  /* 0x0000000605007387 */ /* 0x0045d80000100800 */
[----:B------:R-:W-:Y:S05]  /*08e0*/  @P0 BRA `(.L_x_37) ;  /* 0xfffffffc00d80947 */ /* 0x000fea000383ffff */
.L_x_34:
[----:B------:R-:W-:-:S13]  /*08f0*/  ISETP.GE.AND P0, PT, R0, R3, PT ;  /* 0x000000030000720c */ /* 0x000fda0003f06270 */
[----:B------:R-:W-:Y:S05]  /*0900*/  @P0 EXIT ;  /* 0x000000000000094d */ /* 0x000fea0003800000 */
[----:B------:R-:W3:Y:S01]  /*0910*/  LDCU UR4, c[0x0][0x38c] ;  /* 0x00007180ff0477ac */ /* 0x000ee20008000800 */
[----:B0-----:R-:W-:Y:S02]  /*0920*/  LOP3.LUT R20, R0, 0x7, RZ, 0xc0, !PT ;  /* 0x0000000700147812 */ /* 0x001fe400078ec0ff */
[----:B------:R-:W-:Y:S02]  /*0930*/  IADD3 R3, PT, PT, R2, -0x1, RZ ;  /* 0xffffffff02037810 */ /* 0x000fe40007ffe0ff */
[----:B-12---:R-:W-:Y:S02]  /*0940*/  IADD3 R5, PT, PT, R20, -0x1, RZ ;  /* 0xffffffff14057810 */ /* 0x006fe40007ffe0ff */
[----:B------:R-:W-:Y:S02]  /*0950*/  ISETP.GE.U32.AND P0, PT, R3, 0x7, PT ;  /* 0x000000070300780c */ /* 0x000fe40003f06070 */
[----:B------:R-:W-:Y:S02]  /*0960*/  LOP3.LUT R3, R0, 0x7ffffff0, RZ, 0xc0, !PT ;  /* 0x7ffffff000037812 */ /* 0x000fe400078ec0ff */
[----:B------:R-:W-:-:S02]  /*0970*/  ISETP.GE.U32.AND P1, PT, R5, 0x3, PT ;  /* 0x000000030500780c */ /* 0x000fc40003f26070 */
[----:B------:R-:W-:Y:S02]  /*0980*/  LOP3.LUT R17, R0, 0x3, RZ, 0xc0, !PT ;  /* 0x0000000300117812 */ /* 0x000fe400078ec0ff */
[----:B------:R-:W-:Y:S02]  /*0990*/  IADD3 R16, PT, PT, R1, 0x20, RZ ;  /* 0x0000002001107810 */ /* 0x000fe40007ffe0ff */
[----:B------:R-:W-:Y:S02]  /*09a0*/  IADD3 R5, PT, PT, -R3, RZ, RZ ;  /* 0x000000ff03057210 */ /* 0x000fe40007ffe1ff */
[----:B---3--:R-:W-:-:S07]  /*09b0*/  MOV R0, UR4 ;  /* 0x0000000400007c02 */ /* 0x008fce0008000f00 */
.L_x_43:
[----:B0-----:R-:W0:Y:S01]  /*09c0*/  LDCU UR4, c[0x0][0x38c] ;  /* 0x00007180ff0477ac */ /* 0x001e220008000800 */
[----:B------:R-:W-:Y:S01]  /*09d0*/  CS2R R14, SRZ ;  /* 0x00000000000e7805 */ /* 0x000fe2000001ff00 */
[----:B0-----:R-:W-:-:S09]  /*09e0*/  UISETP.GE.U32.AND UP0, UPT, UR4, 0x10, UPT ;  /* 0x000000100400788c */ /* 0x001fd2000bf06070 */
[----:B------:R-:W-:Y:S05]  /*09f0*/  BRA.U !UP0, `(.L_x_38) ;  /* 0x00000005080c7547 */ /* 0x000fea000b800000 */
[----:B------:R-:W0:Y:S01]  /*0a00*/  LDC R18, c[0x0][0x388] ;  /* 0x0000e200ff127b82 */ /* 0x000e220000000800 */
[----:B------:R-:W-:Y:S01]  /*0a10*/  HFMA2 R15, -RZ, RZ, 0, 0 ;  /* 0x00000000ff0f7431 */ /* 0x000fe200000001ff */
[----:B------:R-:W-:Y:S02]  /*0a20*/  MOV R19, R16 ;  /* 0x0000001000137202 */ /* 0x000fe40000000f00 */
[----:B------:R-:W-:Y:S02]  /*0a30*/  MOV R21, R0 ;  /* 0x0000000000157202 */ /* 0x000fe40000000f00 */
[----:B------:R-:W-:-:S07]  /*0a40*/  MOV R22, R5 ;  /* 0x0000000500167202 */ /* 0x000fce0000000f00 */
.L_x_39:
[----:B------:R-:W2:Y:S04]  /*0a50*/  LDL.64 R10, [R19+-0x20] ;  /* 0xffffe000130a7983 */ /* 0x000ea80000100a00 */
[----:B------:R-:W3:Y:S04]  /*0a60*/  LDL.64 R12, [R19+-0x18] ;  /* 0xffffe800130c7983 */ /* 0x000ee80000100a00 */
[----:B------:R-:W4:Y:S01]  /*0a70*/  LDL.64 R8, [R19+-0x10] ;  /* 0xfffff00013087983 */ /* 0x000f220000100a00 */
[----:B------:R-:W-:-:S03]  /*0a80*/  SHF.L.U32 R23, R21, 0x2, RZ ;  /* 0x0000000215177819 */ /* 0x000fc600000006ff */
[----:B------:R-:W5:Y:S01]  /*0a90*/  LDL.64 R6, [R19+-0x8] ;  /* 0xfffff80013067983 */ /* 0x000f620000100a00 */
[----:B------:R1:W2:Y:S01]  /*0aa0*/  LDC R14, c[0x3][R23] ;  /* 0x00c00000170e7b82 */ /* 0x0002a20000000800 */
[----:B0-----:R-:W-:-:S04]  /*0ab0*/  LEA R27, R18, R23, 0x2 ;  /* 0x00000017121b7211 */ /* 0x001fc800078e10ff */
[----:B------:R-:W-:-:S03]  /*0ac0*/  LEA R29, R18, R27, 0x2 ;  /* 0x0000001b121d7211 */ /* 0x000fc600078e10ff */
[----:B------:R0:W2:Y:S02]  /*0ad0*/  LDC R24, c[0x3][R27] ;  /* 0x00c000001b187b82 */ /* 0x0000a40000000800 */
[----:B------:R-:W-:-:S06]  /*0ae0*/  IMAD R26, R18, 0x4, R29 ;  /* 0x00000004121a7824 */ /* 0x000fcc00078e021d */
[----:B------:R0:W3:Y:S01]  /*0af0*/  LDC R25, c[0x3][R29] ;  /* 0x00c000001d197b82 */ /* 0x0000e20000000800 */
[----:B------:R-:W-:-:S04]  /*0b00*/  LEA R28, R18, R26, 0x2 ;  /* 0x0000001a121c7211 */ /* 0x000fc800078e10ff */
[----:B-1----:R-:W-:-:S05]  /*0b10*/  LEA R23, R18, R28, 0x2 ;  /* 0x0000001c12177211 */ /* 0x002fca00078e10ff */
[----:B0-----:R-:W-:-:S05]  /*0b20*/  IMAD R27, R18, 0x4, R23 ;  /* 0x00000004121b7824 */ /* 0x001fca00078e0217 */
[----:B------:R-:W-:Y:S01]  /*0b30*/  LEA R29, R18, R27, 0x2 ;  /* 0x0000001b121d7211 */ /* 0x000fe200078e10ff */
[----:B--2---:R-:W-:Y:S02]  /*0b40*/  IMAD R10, R10, R14, R15 ;  /* 0x0000000e0a0a7224 */ /* 0x004fe400078e020f */
[----:B------:R-:W0:Y:S02]  /*0b50*/  LDC R14, c[0x3][R26] ;  /* 0x00c000001a0e7b82 */ /* 0x000e240000000800 */
[----:B------:R-:W-:Y:S02]  /*0b60*/  IMAD R24, R11, R24, R10 ;  /* 0x000000180b187224 */ /* 0x000fe400078e020a */
[----:B------:R-:W2:Y:S02]  /*0b70*/  LDL.64 R10, [R19] ;  /* 0x00000000130a7983 */ /* 0x000ea40000100a00 */
[----:B---3--:R-:W-:Y:S02]  /*0b80*/  IMAD R12, R12, R25, R24 ;  /* 0x000000190c0c7224 */ /* 0x008fe400078e0218 */
[----:B------:R-:W4:Y:S08]  /*0b90*/  LDC R15, c[0x3][R28] ;  /* 0x00c000001c0f7b82 */ /* 0x000f300000000800 */
[----:B------:R-:W1:Y:S01]  /*0ba0*/  LDC R24, c[0x3][R23] ;  /* 0x00c0000017187b82 */ /* 0x000e620000000800 */
[----:B0-----:R-:W-:-:S02]  /*0bb0*/  IMAD R14, R13, R14, R12 ;  /* 0x0000000e0d0e7224 */ /* 0x001fc400078e020c */
[----:B------:R-:W3:Y:S02]  /*0bc0*/  LDL.64 R12, [R19+0x8] ;  /* 0x00000800130c7983 */ /* 0x000ee40000100a00 */
[----:B----4-:R-:W-:Y:S02]  /*0bd0*/  IMAD R8, R8, R15, R14 ;  /* 0x0000000f08087224 */ /* 0x010fe400078e020e */
[----:B------:R-:W4:Y:S02]  /*0be0*/  LDL.64 R14, [R19+0x10] ;  /* 0x00001000130e7983 */ /* 0x000f240000100a00 */
[----:B-1----:R-:W-:Y:S02]  /*0bf0*/  IMAD R25, R9, R24, R8 ;  /* 0x0000001809197224 */ /* 0x002fe400078e0208 */
[----:B------:R0:W4:Y:S01]  /*0c00*/  LDL.64 R8, [R19+0x18] ;  /* 0x0000180013087983 */ /* 0x0001220000100a00 */
[----:B------:R-:W5:Y:S01]  /*0c10*/  LDC R24, c[0x3][R27] ;  /* 0x00c000001b187b82 */ /* 0x000f620000000800 */
[----:B------:R-:W-:-:S02]  /*0c20*/  LEA R26, R18, R29, 0x2 ;  /* 0x0000001d121a7211 */ /* 0x000fc400078e10ff */
[----:B------:R-:W-:Y:S02]  /*0c30*/  IADD3 R22, PT, PT, R22, 0x10, RZ ;  /* 0x0000001016167810 */ /* 0x000fe40007ffe0ff */
[C---:B------:R-:W-:Y:S01]  /*0c40*/  LEA R21, R18.reuse, R21, 0x4 ;  /* 0x0000001512157211 */ /* 0x040fe200078e20ff */
[----:B------:R-:W-:Y:S01]  /*0c50*/  IMAD R28, R18, 0x4, R26 ;  /* 0x00000004121c7824 */ /* 0x000fe200078e021a */
[----:B------:R-:W-:Y:S01]  /*0c60*/  ISETP.NE.AND P2, PT, R22, RZ, PT ;  /* 0x000000ff1600720c */ /* 0x000fe20003f45270 */
[----:B------:R-:W1:Y:S01]  /*0c70*/  LDC R23, c[0x3][R29] ;  /* 0x00c000001d177b82 */ /* 0x000e620000000800 */
[----:B0-----:R-:W-:Y:S01]  /*0c80*/  IADD3 R19, PT, PT, R19, 0x40, RZ ;  /* 0x0000004013137810 */ /* 0x001fe20007ffe0ff */
[----:B-----5:R-:W-:-:S06]  /*0c90*/  IMAD R6, R6, R24, R25 ;  /* 0x0000001806067224 */ /* 0x020fcc00078e0219 */
[----:B------:R-:W0:Y:S01]  /*0ca0*/  LDC R24, c[0x3][R28] ;  /* 0x00c000001c187b82 */ /* 0x000e220000000800 */
[----:B-1----:R-:W-:Y:S01]  /*0cb0*/  IMAD R7, R7, R23, R6 ;  /* 0x0000001707077224 */ /* 0x002fe200078e0206 */
[----:B------:R-:W-:-:S06]  /*0cc0*/  LEA R23, R18, R28, 0x2 ;  /* 0x0000001c12177211 */ /* 0x000fcc00078e10ff */
[----:B------:R-:W2:Y:S01]  /*0cd0*/  LDC R6, c[0x3][R26] ;  /* 0x00c000001a067b82 */ /* 0x000ea20000000800 */
[----:B------:R-:W-:Y:S01]  /*0ce0*/  LEA R27, R18, R23, 0x2 ;  /* 0x00000017121b7211 */ /* 0x000fe200078e10ff */
[----:B--2---:R-:W-:-:S06]  /*0cf0*/  IMAD R10, R10, R6, R7 ;  /* 0x000000060a0a7224 */ /* 0x004fcc00078e0207 */
[----:B------:R1:W3:Y:S01]  /*0d00*/  LDC R7, c[0x3][R23] ;  /* 0x00c0000017077b82 */ /* 0x0002e20000000800 */
[----:B0-----:R-:W-:Y:S02]  /*0d10*/  IMAD R25, R11, R24, R10 ;  /* 0x000000180b197224 */ /* 0x001fe400078e020a */
[----:B-1----:R-:W-:-:S05]  /*0d20*/  IMAD R23, R18, 0x4, R27 ;  /* 0x0000000412177824 */ /* 0x002fca00078e021b */
[----:B------:R-:W0:Y:S01]  /*0d30*/  LDC R6, c[0x3][R27] ;  /* 0x00c000001b067b82 */ /* 0x000e220000000800 */
[----:B------:R-:W-:-:S07]  /*0d40*/  LEA R29, R18, R23, 0x2 ;  /* 0x00000017121d7211 */ /* 0x000fce00078e10ff */
[----:B------:R-:W4:Y:S01]  /*0d50*/  LDC R23, c[0x3][R23] ;  /* 0x00c0000017177b82 */ /* 0x000f220000000800 */
[----:B------:R-:W-:-:S04]  /*0d60*/  LEA R26, R18, R29, 0x2 ;  /* 0x0000001d121a7211 */ /* 0x000fc800078e10ff */
[----:B------:R-:W-:Y:S01]  /*0d70*/  LEA R10, R18, R26, 0x2 ;  /* 0x0000001a120a7211 */ /* 0x000fe200078e10ff */
[----:B---3--:R-:W-:Y:S02]  /*0d80*/  IMAD R7, R12, R7, R25 ;  /* 0x000000070c077224 */ /* 0x008fe400078e0219 */
[----:B------:R-:W1:Y:S08]  /*0d90*/  LDC R24, c[0x3][R29] ;  /* 0x00c000001d187b82 */ /* 0x000e700000000800 */
[----:B------:R-:W2:Y:S01]  /*0da0*/  LDC R11, c[0x3][R26] ;  /* 0x00c000001a0b7b82 */ /* 0x000ea20000000800 */
[----:B0-----:R-:W-:-:S07]  /*0db0*/  IMAD R6, R13, R6, R7 ;  /* 0x000000060d067224 */ /* 0x001fce00078e0207 */
[----:B------:R-:W0:Y:S01]  /*0dc0*/  LDC R10, c[0x3][R10] ;  /* 0x00c000000a0a7b82 */ /* 0x000e220000000800 */
[----:B----4-:R-:W-:-:S04]  /*0dd0*/  IMAD R6, R14, R23, R6 ;  /* 0x000000170e067224 */ /* 0x010fc800078e0206 */
[----:B-1----:R-:W-:-:S04]  /*0de0*/  IMAD R6, R15, R24, R6 ;  /* 0x000000180f067224 */ /* 0x002fc800078e0206 */
[----:B--2---:R-:W-:-:S04]  /*0df0*/  IMAD R6, R8, R11, R6 ;  /* 0x0000000b08067224 */ /* 0x004fc800078e0206 */
[----:B0-----:R-:W-:Y:S01]  /*0e00*/  IMAD R15, R9, R10, R6 ;  /* 0x0000000a090f7224 */ /* 0x001fe200078e0206 */
[----:B------:R-:W-:Y:S06]  /*0e10*/  @P2 BRA `(.L_x_39) ;  /* 0xfffffffc000c2947 */ /* 0x000fec000383ffff */
[----:B------:R-:W-:-:S07]  /*0e20*/  MOV R14, R3 ;  /* 0x00000003000e7202 */ /* 0x000fce0000000f00 */
.L_x_38:
        /* <DEDUP_REMOVED lines=10> */
[C---:B0-----:R-:W-:Y:S01]  /*0ed0*/  IMAD R18, R14.reuse, R19, R0 ;  /* 0x000000130e127224 */ /* 0x041fe200078e0200 */
[----:B------:R-:W-:-:S04]  /*0ee0*/  IADD3 R14, PT, PT, R14, 0x8, RZ ;  /* 0x000000080e0e7810 */ /* 0x000fc80007ffe0ff */
[----:B------:R-:W-:-:S04]  /*0ef0*/  SHF.L.U32 R24, R18, 0x2, RZ ;  /* 0x0000000212187819 */ /* 0x000fc800000006ff */
[----:B------:R-:W2:Y:S01]  /*0f00*/  LDC R23, c[0x3][R24] ;  /* 0x00c0000018177b82 */ /* 0x000ea20000000800 */
[----:B------:R-:W-:-:S05]  /*0f10*/  IMAD R18, R19, 0x4, R24 ;  /* 0x0000000413127824 */ /* 0x000fca00078e0218 */
[C---:B------:R-:W-:Y:S02]  /*0f20*/  LEA R26, R19.reuse, R18, 0x2 ;  /* 0x00000012131a7211 */ /* 0x040fe400078e10ff */
[----:B------:R-:W0:Y:S03]  /*0f30*/  LDC R18, c[0x3][R18] ;  /* 0x00c0000012127b82 */ /* 0x000e260000000800 */
[----:B------:R-:W-:-:S05]  /*0f40*/  IMAD R28, R19, 0x4, R26 ;  /* 0x00000004131c7824 */ /* 0x000fca00078e021a */
[----:B------:R-:W3:Y:S01]  /*0f50*/  LDC R21, c[0x3][R26] ;  /* 0x00c000001a157b82 */ /* 0x000ee20000000800 */
[----:B--2---:R-:W-:Y:S01]  /*0f60*/  IMAD R23, R6, R23, R15 ;  /* 0x0000001706177224 */ /* 0x004fe200078e020f */
[----:B------:R-:W-:-:S06]  /*0f70*/  LEA R15, R19, R28, 0x2 ;  /* 0x0000001c130f7211 */ /* 0x000fcc00078e10ff */
[----:B------:R-:W2:Y:S01]  /*0f80*/  LDC R6, c[0x3][R28] ;  /* 0x00c000001c067b82 */ /* 0x000ea20000000800 */
[----:B0-----:R-:W-:Y:S02]  /*0f90*/  IMAD R7, R18, R7, R23 ;  /* 0x0000000712077224 */ /* 0x001fe400078e0217 */
[----:B-1----:R-:W-:Y:S02]  /*0fa0*/  IMAD R22, R19, 0x4, R15 ;  /* 0x0000000413167824 */ /* 0x002fe400078e020f */
[----:B---3--:R-:W-:-:S03]  /*0fb0*/  IMAD R7, R8, R21, R7 ;  /* 0x0000001508077224 */ /* 0x008fc600078e0207 */
[----:B------:R-:W4:Y:S01]  /*0fc0*/  LDC R15, c[0x3][R15] ;  /* 0x00c000000f0f7b82 */ /* 0x000f220000000800 */
[----:B------:R-:W-:-:S04]  /*0fd0*/  LEA R24, R19, R22, 0x2 ;  /* 0x0000001613187211 */ /* 0x000fc800078e10ff */
[----:B------:R-:W-:-:S03]  /*0fe0*/  LEA R25, R19, R24, 0x2 ;  /* 0x0000001813197211 */ /* 0x000fc600078e10ff */
[----:B------:R-:W0:Y:S08]  /*0ff0*/  LDC R22, c[0x3][R22] ;  /* 0x00c0000016167b82 */ /* 0x000e300000000800 */
[----:B------:R-:W5:Y:S01]  /*1000*/  LDC R19, c[0x3][R24] ;  /* 0x00c0000018137b82 */ /* 0x000f620000000800 */
[----:B--2---:R-:W-:-:S07]  /*1010*/  IMAD R6, R6, R9, R7 ;  /* 0x0000000906067224 */ /* 0x004fce00078e0207 */
[----:B------:R-:W1:Y:S01]  /*1020*/  LDC R25, c[0x3][R25] ;  /* 0x00c0000019197b82 */ /* 0x000e620000000800 */
[----:B----4-:R-:W-:-:S04]  /*1030*/  IMAD R6, R10, R15, R6 ;  /* 0x0000000f0a067224 */ /* 0x010fc800078e0206 */
[----:B0-----:R-:W-:-:S04]  /*1040*/  IMAD R6, R22, R11, R6 ;  /* 0x0000000b16067224 */ /* 0x001fc800078e0206 */
[----:B-----5:R-:W-:-:S04]  /*1050*/  IMAD R6, R12, R19, R6 ;  /* 0x000000130c067224 */ /* 0x020fc800078e0206 */
[----:B-1----:R-:W-:-:S07]  /*1060*/  IMAD R15, R25, R13, R6 ;  /* 0x0000000d190f7224 */ /* 0x002fce00078e0206 */
.L_x_41:
[----:B------:R-:W-:Y:S05]  /*1070*/  @!P2 BRA `(.L_x_40) ;  /* 0x00000000009ca947 */ /* 0x000fea0003800000 */
[----:B------:R-:W-:Y:S01]  /*1080*/  ISETP.NE.AND P2, PT, R17, RZ, PT ;  /* 0x000000ff1100720c */ /* 0x000fe20003f45270 */
[----:B------:R-:W-:-:S12]  /*1090*/  @!P1 BRA `(.L_x_42) ;  /* 0x0000000000489947 */ /* 0x000fd80003800000 */
[C---:B------:R-:W-:Y:S01]  /*10a0*/  LEA R10, R14.reuse, R1, 0x2 ;  /* 0x000000010e0a7211 */ /* 0x040fe200078e10ff */
[----:B------:R-:W0:Y:S04]  /*10b0*/  LDC R11, c[0x0][0x388] ;  /* 0x0000e200ff0b7b82 */ /* 0x000e280000000800 */
[----:B------:R-:W2:Y:S04]  /*10c0*/  LDL.64 R6, [R10] ;  /* 0x000000000a067983 */ /* 0x000ea80000100a00 */
[----:B------:R-:W3:Y:S01]  /*10d0*/  LDL.64 R8, [R10+0x8] ;  /* 0x000008000a087983 */ /* 0x000ee20000100a00 */
[C---:B0-----:R-:W-:Y:S01]  /*10e0*/  IMAD R12, R14.reuse, R11, R0 ;  /* 0x0000000b0e0c7224 */ /* 0x041fe200078e0200 */
[----:B------:R-:W-:-:S04]  /*10f0*/  IADD3 R14, PT, PT, R14, 0x4, RZ ;  /* 0x000000040e0e7810 */ /* 0x000fc80007ffe0ff */
[----:B------:R-:W-:-:S05]  /*1100*/  SHF.L.U32 R12, R12, 0x2, RZ ;  /* 0x000000020c0c7819 */ /* 0x000fca00000006ff */
[C---:B------:R-:W-:Y:S02]  /*1110*/  IMAD R18, R11.reuse, 0x4, R12 ;  /* 0x000000040b127824 */ /* 0x040fe400078e020c */
[----:B------:R-:W2:Y:S03]  /*1120*/  LDC R12, c[0x3][R12] ;  /* 0x00c000000c0c7b82 */ /* 0x000ea60000000800 */
[----:B------:R-:W-:-:S04]  /*1130*/  LEA R22, R11, R18, 0x2 ;  /* 0x000000120b167211 */ /* 0x000fc800078e10ff */
        /* <DEDUP_REMOVED lines=8> */
.L_x_42:
[----:B------:R-:W-:Y:S05]  /*11c0*/  @!P2 BRA `(.L_x_40) ;  /* 0x000000000048a947 */ /* 0x000fea0003800000 */
[C---:B------:R-:W-:Y:S01]  /*11d0*/  LEA R8, R14.reuse, R1, 0x2 ;  /* 0x000000010e087211 */ /* 0x040fe200078e10ff */
[----:B------:R-:W0:Y:S04]  /*11e0*/  LDC R11, c[0x0][0x388] ;  /* 0x0000e200ff0b7b82 */ /* 0x000e280000000800 */
[----:B------:R-:W2:Y:S01]  /*11f0*/  LDL.64 R6, [R8] ;  /* 0x0000000008067983 */ /* 0x000ea20000100a00 */
[----:B------:R-:W-:Y:S01]  /*1200*/  ISETP.NE.AND P2, PT, R17, 0x1, PT ;  /* 0x000000011100780c */ /* 0x000fe20003f45270 */
[----:B0-----:R-:W-:-:S05]  /*1210*/  IMAD R9, R14, R11, R0 ;  /* 0x0000000b0e097224 */ /* 0x001fca00078e0200 */
        /* <DEDUP_REMOVED lines=13> */
.L_x_40:
[----:B------:R-:W0:Y:S01]  /*12f0*/  LDC R11, c[0x0][0x388] ;  /* 0x0000e200ff0b7b82 */ /* 0x000e220000000800 */
[----:B------:R-:W-:-:S04]  /*1300*/  LEA.HI R8, R15, R15, RZ, 0x1 ;  /* 0x0000000f0f087211 */ /* 0x000fc800078f08ff */
[----:B------:R-:W-:-:S03]  /*1310*/  LOP3.LUT R8, R8, 0xfffffffe, RZ, 0xc0, !PT ;  /* 0xfffffffe08087812 */ /* 0x000fc600078ec0ff */
[----:B------:R-:W1:Y:S01]  /*1320*/  LDC.64 R6, c[0x0][0x380] ;  /* 0x0000e000ff067b82 */ /* 0x000e620000000a00 */
[----:B------:R-:W-:Y:S01]  /*1330*/  IADD3 R15, PT, PT, -R8, R15, RZ ;  /* 0x0000000f080f7210 */ /* 0x000fe20007ffe1ff */
[----:B0-----:R-:W-:Y:S01]  /*1340*/  IMAD R9, R11, UR5, R0 ;  /* 0x000000050b097c24 */ /* 0x001fe2000f8e0200 */
[----:B------:R-:W-:-:S03]  /*1350*/  IADD3 R0, PT, PT, R0, 0x1, RZ ;  /* 0x0000000100007810 */ /* 0x000fc60007ffe0ff */
[-C--:B------:R-:W-:Y:S01]  /*1360*/  IMAD R9, R9, R11.reuse, R4 ;  /* 0x0000000b09097224 */ /* 0x080fe200078e0204 */
[----:B------:R-:W-:-:S03]  /*1370*/  ISETP.NE.AND P2, PT, R0, R11, PT ;  /* 0x0000000b0000720c */ /* 0x000fc60003f45270 */
[----:B-1----:R-:W-:-:S05]  /*1380*/  IMAD.WIDE R6, R9, 0x4, R6 ;  /* 0x0000000409067825 */ /* 0x002fca00078e0206 */
[----:B------:R0:W-:Y:S05]  /*1390*/  STG.E desc[UR6][R6.64], R15 ;  /* 0x0000000f06007986 */ /* 0x0001ea000c101906 */
[----:B------:R-:W-:Y:S05]  /*13a0*/  @!P2 EXIT ;  /* 0x000000000000a94d */ /* 0x000fea0003800000 */
[----:B------:R-:W-:Y:S05]  /*13b0*/  BRA `(.L_x_43) ;  /* 0xfffffff400807947 */ /* 0x000fea000383ffff */
.L_x_44:
        /* <DEDUP_REMOVED lines=12> */
.L_x_48:


//--------------------- .nv.shared.reserved.0     --------------------------
	.section	.nv.shared.reserved.0,"aw",@nobits
	.weak		__nv_reservedSMEM_offset_0_alias
	.size		__nv_reservedSMEM_offset_0_alias, 0, 64
	.other		__nv_reservedSMEM_offset_0_alias,@"STO_CUDA_RESERVED_SHARED STV_DEFAULT"
__nv_reservedSMEM_offset_0_alias:
	.zero		0
	.zero		64


//--------------------- .nv.constant0._Z28copy_systematic_kernel_fixedPiS_iii --------------------------
	.section	.nv.constant0._Z28copy_systematic_kernel_fixedPiS_iii,"a",@progbits
	.sectionflags	@""
	.align	4
.nv.constant0._Z28copy_systematic_kernel_fixedPiS_iii:
	.zero		924


//--------------------- .nv.constant0._Z26encode_slices_cubic_kernelPiiii --------------------------
	.section	.nv.constant0._Z26encode_slices_cubic_kernelPiiii,"a",@progbits
	.sectionflags	@""
	.align	4
.nv.constant0._Z26encode_slices_cubic_kernelPiiii:
	.zero		916


//--------------------- .nv.constant0._Z27encode_columns_cubic_kernelPiiii --------------------------
	.section	.nv.constant0._Z27encode_columns_cubic_kernelPiiii,"a",@progbits
	.sectionflags	@""
	.align	4
.nv.constant0._Z27encode_columns_cubic_kernelPiiii:
	.zero		916


//--------------------- .nv.constant0._Z24encode_rows_cubic_kernelPiiii --------------------------
	.section	.nv.constant0._Z24encode_rows_cubic_kernelPiiii,"a",@progbits
	.sectionflags	@""
	.align	4
.nv.constant0._Z24encode_rows_cubic_kernelPiiii:
	.zero		916


//--------------------- SYMBOLS --------------------------

	.type		.nv.reservedSmem.offset0,@object
	.size		.nv.reservedSmem.offset0,0x4
